//
// Generated by NVIDIA NVVM Compiler
//
// Compiler Build ID: CL-36424714
// Cuda compilation tools, release 13.0, V13.0.88
// Based on NVVM 20.0.0
//

.version 9.0
.target sm_100
.address_size 64

	// .globl	_Z10cal_phase1Piii
// _ZZ10cal_phase1PiiiE15smem_pivot_dist has been demoted
// _ZZ10cal_phase2PiiiE15smem_pivot_dist has been demoted
// _ZZ10cal_phase2PiiiE17smem_current_dist has been demoted
// _ZZ10cal_phase3PiiiiE19smem_row_pivot_dist has been demoted
// _ZZ10cal_phase3PiiiiE22smem_column_pivot_dist has been demoted
// _ZZ10cal_phase3PiiiiE17smem_current_dist has been demoted

.visible .entry _Z10cal_phase1Piii(
	.param .u64 .ptr .align 1 _Z10cal_phase1Piii_param_0,
	.param .u32 _Z10cal_phase1Piii_param_1,
	.param .u32 _Z10cal_phase1Piii_param_2
)
{
	.reg .b32 	%r<177>;
	.reg .b64 	%rd<5>;
	// demoted variable
	.shared .align 4 .b8 _ZZ10cal_phase1PiiiE15smem_pivot_dist[4096];
	ld.param.u64 	%rd1, [_Z10cal_phase1Piii_param_0];
	ld.param.u32 	%r1, [_Z10cal_phase1Piii_param_1];
	ld.param.u32 	%r2, [_Z10cal_phase1Piii_param_2];
	cvta.to.global.u64 	%rd2, %rd1;
	shl.b32 	%r3, %r2, 5;
	mov.u32 	%r4, %tid.y;
	add.s32 	%r5, %r3, %r4;
	mov.u32 	%r6, %tid.x;
	add.s32 	%r7, %r3, %r6;
	mad.lo.s32 	%r8, %r5, %r1, %r7;
	mul.wide.s32 	%rd3, %r8, 4;
	add.s64 	%rd4, %rd2, %rd3;
	ld.global.u32 	%r9, [%rd4];
	shl.b32 	%r10, %r4, 7;
	mov.u32 	%r11, _ZZ10cal_phase1PiiiE15smem_pivot_dist;
	add.s32 	%r12, %r11, %r10;
	shl.b32 	%r13, %r6, 2;
	add.s32 	%r14, %r12, %r13;
	st.shared.u32 	[%r14], %r9;
	bar.sync 	0;
	add.s32 	%r15, %r11, %r13;
	ld.shared.u32 	%r16, [%r12];
	ld.shared.u32 	%r17, [%r15];
	add.s32 	%r18, %r17, %r16;
	bar.sync 	0;
	ld.shared.u32 	%r19, [%r14];
	min.s32 	%r20, %r19, %r18;
	st.shared.u32 	[%r14], %r20;
	bar.sync 	0;
	ld.shared.u32 	%r21, [%r12+4];
	ld.shared.u32 	%r22, [%r15+128];
	add.s32 	%r23, %r22, %r21;
	bar.sync 	0;
	ld.shared.u32 	%r24, [%r14];
	min.s32 	%r25, %r24, %r23;
	st.shared.u32 	[%r14], %r25;
	bar.sync 	0;
	ld.shared.u32 	%r26, [%r12+8];
	ld.shared.u32 	%r27, [%r15+256];
	add.s32 	%r28, %r27, %r26;
	bar.sync 	0;
	ld.shared.u32 	%r29, [%r14];
	min.s32 	%r30, %r29, %r28;
	st.shared.u32 	[%r14], %r30;
	bar.sync 	0;
	ld.shared.u32 	%r31, [%r12+12];
	ld.shared.u32 	%r32, [%r15+384];
	add.s32 	%r33, %r32, %r31;
	bar.sync 	0;
	ld.shared.u32 	%r34, [%r14];
	min.s32 	%r35, %r34, %r33;
	st.shared.u32 	[%r14], %r35;
	bar.sync 	0;
	ld.shared.u32 	%r36, [%r12+16];
	ld.shared.u32 	%r37, [%r15+512];
	add.s32 	%r38, %r37, %r36;
	bar.sync 	0;
	ld.shared.u32 	%r39, [%r14];
	min.s32 	%r40, %r39, %r38;
	st.shared.u32 	[%r14], %r40;
	bar.sync 	0;
	ld.shared.u32 	%r41, [%r12+20];
	ld.shared.u32 	%r42, [%r15+640];
	add.s32 	%r43, %r42, %r41;
	bar.sync 	0;
	ld.shared.u32 	%r44, [%r14];
	min.s32 	%r45, %r44, %r43;
	st.shared.u32 	[%r14], %r45;
	bar.sync 	0;
	ld.shared.u32 	%r46, [%r12+24];
	ld.shared.u32 	%r47, [%r15+768];
	add.s32 	%r48, %r47, %r46;
	bar.sync 	0;
	ld.shared.u32 	%r49, [%r14];
	min.s32 	%r50, %r49, %r48;
	st.shared.u32 	[%r14], %r50;
	bar.sync 	0;
	ld.shared.u32 	%r51, [%r12+28];
	ld.shared.u32 	%r52, [%r15+896];
	add.s32 	%r53, %r52, %r51;
	bar.sync 	0;
	ld.shared.u32 	%r54, [%r14];
	min.s32 	%r55, %r54, %r53;
	st.shared.u32 	[%r14], %r55;
	bar.sync 	0;
	ld.shared.u32 	%r56, [%r12+32];
	ld.shared.u32 	%r57, [%r15+1024];
	add.s32 	%r58, %r57, %r56;
	bar.sync 	0;
	ld.shared.u32 	%r59, [%r14];
	min.s32 	%r60, %r59, %r58;
	st.shared.u32 	[%r14], %r60;
	bar.sync 	0;
	ld.shared.u32 	%r61, [%r12+36];
	ld.shared.u32 	%r62, [%r15+1152];
	add.s32 	%r63, %r62, %r61;
	bar.sync 	0;
	ld.shared.u32 	%r64, [%r14];
	min.s32 	%r65, %r64, %r63;
	st.shared.u32 	[%r14], %r65;
	bar.sync 	0;
	ld.shared.u32 	%r66, [%r12+40];
	ld.shared.u32 	%r67, [%r15+1280];
	add.s32 	%r68, %r67, %r66;
	bar.sync 	0;
	ld.shared.u32 	%r69, [%r14];
	min.s32 	%r70, %r69, %r68;
	st.shared.u32 	[%r14], %r70;
	bar.sync 	0;
	ld.shared.u32 	%r71, [%r12+44];
	ld.shared.u32 	%r72, [%r15+1408];
	add.s32 	%r73, %r72, %r71;
	bar.sync 	0;
	ld.shared.u32 	%r74, [%r14];
	min.s32 	%r75, %r74, %r73;
	st.shared.u32 	[%r14], %r75;
	bar.sync 	0;
	ld.shared.u32 	%r76, [%r12+48];
	ld.shared.u32 	%r77, [%r15+1536];
	add.s32 	%r78, %r77, %r76;
	bar.sync 	0;
	ld.shared.u32 	%r79, [%r14];
	min.s32 	%r80, %r79, %r78;
	st.shared.u32 	[%r14], %r80;
	bar.sync 	0;
	ld.shared.u32 	%r81, [%r12+52];
	ld.shared.u32 	%r82, [%r15+1664];
	add.s32 	%r83, %r82, %r81;
	bar.sync 	0;
	ld.shared.u32 	%r84, [%r14];
	min.s32 	%r85, %r84, %r83;
	st.shared.u32 	[%r14], %r85;
	bar.sync 	0;
	ld.shared.u32 	%r86, [%r12+56];
	ld.shared.u32 	%r87, [%r15+1792];
	add.s32 	%r88, %r87, %r86;
	bar.sync 	0;
	ld.shared.u32 	%r89, [%r14];
	min.s32 	%r90, %r89, %r88;
	st.shared.u32 	[%r14], %r90;
	bar.sync 	0;
	ld.shared.u32 	%r91, [%r12+60];
	ld.shared.u32 	%r92, [%r15+1920];
	add.s32 	%r93, %r92, %r91;
	bar.sync 	0;
	ld.shared.u32 	%r94, [%r14];
	min.s32 	%r95, %r94, %r93;
	st.shared.u32 	[%r14], %r95;
	bar.sync 	0;
	ld.shared.u32 	%r96, [%r12+64];
	ld.shared.u32 	%r97, [%r15+2048];
	add.s32 	%r98, %r97, %r96;
	bar.sync 	0;
	ld.shared.u32 	%r99, [%r14];
	min.s32 	%r100, %r99, %r98;
	st.shared.u32 	[%r14], %r100;
	bar.sync 	0;
	ld.shared.u32 	%r101, [%r12+68];
	ld.shared.u32 	%r102, [%r15+2176];
	add.s32 	%r103, %r102, %r101;
	bar.sync 	0;
	ld.shared.u32 	%r104, [%r14];
	min.s32 	%r105, %r104, %r103;
	st.shared.u32 	[%r14], %r105;
	bar.sync 	0;
	ld.shared.u32 	%r106, [%r12+72];
	ld.shared.u32 	%r107, [%r15+2304];
	add.s32 	%r108, %r107, %r106;
	bar.sync 	0;
	ld.shared.u32 	%r109, [%r14];
	min.s32 	%r110, %r109, %r108;
	st.shared.u32 	[%r14], %r110;
	bar.sync 	0;
	ld.shared.u32 	%r111, [%r12+76];
	ld.shared.u32 	%r112, [%r15+2432];
	add.s32 	%r113, %r112, %r111;
	bar.sync 	0;
	ld.shared.u32 	%r114, [%r14];
	min.s32 	%r115, %r114, %r113;
	st.shared.u32 	[%r14], %r115;
	bar.sync 	0;
	ld.shared.u32 	%r116, [%r12+80];
	ld.shared.u32 	%r117, [%r15+2560];
	add.s32 	%r118, %r117, %r116;
	bar.sync 	0;
	ld.shared.u32 	%r119, [%r14];
	min.s32 	%r120, %r119, %r118;
	st.shared.u32 	[%r14], %r120;
	bar.sync 	0;
	ld.shared.u32 	%r121, [%r12+84];
	ld.shared.u32 	%r122, [%r15+2688];
	add.s32 	%r123, %r122, %r121;
	bar.sync 	0;
	ld.shared.u32 	%r124, [%r14];
	min.s32 	%r125, %r124, %r123;
	st.shared.u32 	[%r14], %r125;
	bar.sync 	0;
	ld.shared.u32 	%r126, [%r12+88];
	ld.shared.u32 	%r127, [%r15+2816];
	add.s32 	%r128, %r127, %r126;
	bar.sync 	0;
	ld.shared.u32 	%r129, [%r14];
	min.s32 	%r130, %r129, %r128;
	st.shared.u32 	[%r14], %r130;
	bar.sync 	0;
	ld.shared.u32 	%r131, [%r12+92];
	ld.shared.u32 	%r132, [%r15+2944];
	add.s32 	%r133, %r132, %r131;
	bar.sync 	0;
	ld.shared.u32 	%r134, [%r14];
	min.s32 	%r135, %r134, %r133;
	st.shared.u32 	[%r14], %r135;
	bar.sync 	0;
	ld.shared.u32 	%r136, [%r12+96];
	ld.shared.u32 	%r137, [%r15+3072];
	add.s32 	%r138, %r137, %r136;
	bar.sync 	0;
	ld.shared.u32 	%r139, [%r14];
	min.s32 	%r140, %r139, %r138;
	st.shared.u32 	[%r14], %r140;
	bar.sync 	0;
	ld.shared.u32 	%r141, [%r12+100];
	ld.shared.u32 	%r142, [%r15+3200];
	add.s32 	%r143, %r142, %r141;
	bar.sync 	0;
	ld.shared.u32 	%r144, [%r14];
	min.s32 	%r145, %r144, %r143;
	st.shared.u32 	[%r14], %r145;
	bar.sync 	0;
	ld.shared.u32 	%r146, [%r12+104];
	ld.shared.u32 	%r147, [%r15+3328];
	add.s32 	%r148, %r147, %r146;
	bar.sync 	0;
	ld.shared.u32 	%r149, [%r14];
	min.s32 	%r150, %r149, %r148;
	st.shared.u32 	[%r14], %r150;
	bar.sync 	0;
	ld.shared.u32 	%r151, [%r12+108];
	ld.shared.u32 	%r152, [%r15+3456];
	add.s32 	%r153, %r152, %r151;
	bar.sync 	0;
	ld.shared.u32 	%r154, [%r14];
	min.s32 	%r155, %r154, %r153;
	st.shared.u32 	[%r14], %r155;
	bar.sync 	0;
	ld.shared.u32 	%r156, [%r12+112];
	ld.shared.u32 	%r157, [%r15+3584];
	add.s32 	%r158, %r157, %r156;
	bar.sync 	0;
	ld.shared.u32 	%r159, [%r14];
	min.s32 	%r160, %r159, %r158;
	st.shared.u32 	[%r14], %r160;
	bar.sync 	0;
	ld.shared.u32 	%r161, [%r12+116];
	ld.shared.u32 	%r162, [%r15+3712];
	add.s32 	%r163, %r162, %r161;
	bar.sync 	0;
	ld.shared.u32 	%r164, [%r14];
	min.s32 	%r165, %r164, %r163;
	st.shared.u32 	[%r14], %r165;
	bar.sync 	0;
	ld.shared.u32 	%r166, [%r12+120];
	ld.shared.u32 	%r167, [%r15+3840];
	add.s32 	%r168, %r167, %r166;
	bar.sync 	0;
	ld.shared.u32 	%r169, [%r14];
	min.s32 	%r170, %r169, %r168;
	st.shared.u32 	[%r14], %r170;
	bar.sync 	0;
	ld.shared.u32 	%r171, [%r12+124];
	ld.shared.u32 	%r172, [%r15+3968];
	add.s32 	%r173, %r172, %r171;
	bar.sync 	0;
	ld.shared.u32 	%r174, [%r14];
	min.s32 	%r175, %r174, %r173;
	st.shared.u32 	[%r14], %r175;
	bar.sync 	0;
	ld.shared.u32 	%r176, [%r14];
	st.global.u32 	[%rd4], %r176;
	ret;

}
	// .globl	_Z10cal_phase2Piii
.visible .entry _Z10cal_phase2Piii(
	.param .u64 .ptr .align 1 _Z10cal_phase2Piii_param_0,
	.param .u32 _Z10cal_phase2Piii_param_1,
	.param .u32 _Z10cal_phase2Piii_param_2
)
{
	.reg .pred 	%p<4>;
	.reg .b32 	%r<291>;
	.reg .b64 	%rd<7>;
	// demoted variable
	.shared .align 4 .b8 _ZZ10cal_phase2PiiiE15smem_pivot_dist[4096];
	// demoted variable
	.shared .align 4 .b8 _ZZ10cal_phase2PiiiE17smem_current_dist[4096];
	ld.param.u64 	%rd2, [_Z10cal_phase2Piii_param_0];
	ld.param.u32 	%r9, [_Z10cal_phase2Piii_param_1];
	ld.param.u32 	%r10, [_Z10cal_phase2Piii_param_2];
	mov.u32 	%r1, %ctaid.x;
	setp.eq.s32 	%p1, %r1, %r10;
	@%p1 bra 	$L__BB1_5;
	cvta.to.global.u64 	%rd3, %rd2;
	shl.b32 	%r11, %r10, 5;
	mov.u32 	%r12, %tid.y;
	add.s32 	%r13, %r11, %r12;
	mov.u32 	%r2, %tid.x;
	add.s32 	%r14, %r11, %r2;
	mad.lo.s32 	%r15, %r13, %r9, %r14;
	mul.wide.s32 	%rd4, %r15, 4;
	add.s64 	%rd5, %rd3, %rd4;
	ld.global.u32 	%r16, [%rd5];
	shl.b32 	%r17, %r12, 7;
	mov.u32 	%r18, _ZZ10cal_phase2PiiiE15smem_pivot_dist;
	add.s32 	%r3, %r18, %r17;
	shl.b32 	%r19, %r2, 2;
	add.s32 	%r20, %r3, %r19;
	st.shared.u32 	[%r20], %r16;
	bar.sync 	0;
	mov.u32 	%r21, %ctaid.y;
	setp.ne.s32 	%p2, %r21, 0;
	setp.eq.s32 	%p3, %r21, 0;
	shl.b32 	%r22, %r1, 5;
	add.s32 	%r23, %r22, %r2;
	add.s32 	%r24, %r22, %r12;
	selp.b32 	%r25, %r23, %r14, %p3;
	selp.b32 	%r26, %r13, %r24, %p3;
	mad.lo.s32 	%r27, %r26, %r9, %r25;
	mul.wide.s32 	%rd6, %r27, 4;
	add.s64 	%rd1, %rd3, %rd6;
	ld.global.u32 	%r4, [%rd1];
	mov.u32 	%r28, _ZZ10cal_phase2PiiiE17smem_current_dist;
	add.s32 	%r5, %r28, %r17;
	add.s32 	%r29, %r5, %r19;
	st.shared.u32 	[%r29], %r4;
	bar.sync 	0;
	@%p2 bra 	$L__BB1_3;
	add.s32 	%r162, %r28, %r19;
	ld.shared.u32 	%r163, [%r3];
	ld.shared.u32 	%r164, [%r162];
	add.s32 	%r165, %r164, %r163;
	bar.sync 	0;
	min.s32 	%r166, %r4, %r165;
	bar.sync 	0;
	ld.shared.u32 	%r167, [%r3+4];
	ld.shared.u32 	%r168, [%r162+128];
	add.s32 	%r169, %r168, %r167;
	bar.sync 	0;
	min.s32 	%r170, %r166, %r169;
	bar.sync 	0;
	ld.shared.u32 	%r171, [%r3+8];
	ld.shared.u32 	%r172, [%r162+256];
	add.s32 	%r173, %r172, %r171;
	bar.sync 	0;
	min.s32 	%r174, %r170, %r173;
	bar.sync 	0;
	ld.shared.u32 	%r175, [%r3+12];
	ld.shared.u32 	%r176, [%r162+384];
	add.s32 	%r177, %r176, %r175;
	bar.sync 	0;
	min.s32 	%r178, %r174, %r177;
	bar.sync 	0;
	ld.shared.u32 	%r179, [%r3+16];
	ld.shared.u32 	%r180, [%r162+512];
	add.s32 	%r181, %r180, %r179;
	bar.sync 	0;
	min.s32 	%r182, %r178, %r181;
	bar.sync 	0;
	ld.shared.u32 	%r183, [%r3+20];
	ld.shared.u32 	%r184, [%r162+640];
	add.s32 	%r185, %r184, %r183;
	bar.sync 	0;
	min.s32 	%r186, %r182, %r185;
	bar.sync 	0;
	ld.shared.u32 	%r187, [%r3+24];
	ld.shared.u32 	%r188, [%r162+768];
	add.s32 	%r189, %r188, %r187;
	bar.sync 	0;
	min.s32 	%r190, %r186, %r189;
	bar.sync 	0;
	ld.shared.u32 	%r191, [%r3+28];
	ld.shared.u32 	%r192, [%r162+896];
	add.s32 	%r193, %r192, %r191;
	bar.sync 	0;
	min.s32 	%r194, %r190, %r193;
	bar.sync 	0;
	ld.shared.u32 	%r195, [%r3+32];
	ld.shared.u32 	%r196, [%r162+1024];
	add.s32 	%r197, %r196, %r195;
	bar.sync 	0;
	min.s32 	%r198, %r194, %r197;
	bar.sync 	0;
	ld.shared.u32 	%r199, [%r3+36];
	ld.shared.u32 	%r200, [%r162+1152];
	add.s32 	%r201, %r200, %r199;
	bar.sync 	0;
	min.s32 	%r202, %r198, %r201;
	bar.sync 	0;
	ld.shared.u32 	%r203, [%r3+40];
	ld.shared.u32 	%r204, [%r162+1280];
	add.s32 	%r205, %r204, %r203;
	bar.sync 	0;
	min.s32 	%r206, %r202, %r205;
	bar.sync 	0;
	ld.shared.u32 	%r207, [%r3+44];
	ld.shared.u32 	%r208, [%r162+1408];
	add.s32 	%r209, %r208, %r207;
	bar.sync 	0;
	min.s32 	%r210, %r206, %r209;
	bar.sync 	0;
	ld.shared.u32 	%r211, [%r3+48];
	ld.shared.u32 	%r212, [%r162+1536];
	add.s32 	%r213, %r212, %r211;
	bar.sync 	0;
	min.s32 	%r214, %r210, %r213;
	bar.sync 	0;
	ld.shared.u32 	%r215, [%r3+52];
	ld.shared.u32 	%r216, [%r162+1664];
	add.s32 	%r217, %r216, %r215;
	bar.sync 	0;
	min.s32 	%r218, %r214, %r217;
	bar.sync 	0;
	ld.shared.u32 	%r219, [%r3+56];
	ld.shared.u32 	%r220, [%r162+1792];
	add.s32 	%r221, %r220, %r219;
	bar.sync 	0;
	min.s32 	%r222, %r218, %r221;
	bar.sync 	0;
	ld.shared.u32 	%r223, [%r3+60];
	ld.shared.u32 	%r224, [%r162+1920];
	add.s32 	%r225, %r224, %r223;
	bar.sync 	0;
	min.s32 	%r226, %r222, %r225;
	bar.sync 	0;
	ld.shared.u32 	%r227, [%r3+64];
	ld.shared.u32 	%r228, [%r162+2048];
	add.s32 	%r229, %r228, %r227;
	bar.sync 	0;
	min.s32 	%r230, %r226, %r229;
	bar.sync 	0;
	ld.shared.u32 	%r231, [%r3+68];
	ld.shared.u32 	%r232, [%r162+2176];
	add.s32 	%r233, %r232, %r231;
	bar.sync 	0;
	min.s32 	%r234, %r230, %r233;
	bar.sync 	0;
	ld.shared.u32 	%r235, [%r3+72];
	ld.shared.u32 	%r236, [%r162+2304];
	add.s32 	%r237, %r236, %r235;
	bar.sync 	0;
	min.s32 	%r238, %r234, %r237;
	bar.sync 	0;
	ld.shared.u32 	%r239, [%r3+76];
	ld.shared.u32 	%r240, [%r162+2432];
	add.s32 	%r241, %r240, %r239;
	bar.sync 	0;
	min.s32 	%r242, %r238, %r241;
	bar.sync 	0;
	ld.shared.u32 	%r243, [%r3+80];
	ld.shared.u32 	%r244, [%r162+2560];
	add.s32 	%r245, %r244, %r243;
	bar.sync 	0;
	min.s32 	%r246, %r242, %r245;
	bar.sync 	0;
	ld.shared.u32 	%r247, [%r3+84];
	ld.shared.u32 	%r248, [%r162+2688];
	add.s32 	%r249, %r248, %r247;
	bar.sync 	0;
	min.s32 	%r250, %r246, %r249;
	bar.sync 	0;
	ld.shared.u32 	%r251, [%r3+88];
	ld.shared.u32 	%r252, [%r162+2816];
	add.s32 	%r253, %r252, %r251;
	bar.sync 	0;
	min.s32 	%r254, %r250, %r253;
	bar.sync 	0;
	ld.shared.u32 	%r255, [%r3+92];
	ld.shared.u32 	%r256, [%r162+2944];
	add.s32 	%r257, %r256, %r255;
	bar.sync 	0;
	min.s32 	%r258, %r254, %r257;
	bar.sync 	0;
	ld.shared.u32 	%r259, [%r3+96];
	ld.shared.u32 	%r260, [%r162+3072];
	add.s32 	%r261, %r260, %r259;
	bar.sync 	0;
	min.s32 	%r262, %r258, %r261;
	bar.sync 	0;
	ld.shared.u32 	%r263, [%r3+100];
	ld.shared.u32 	%r264, [%r162+3200];
	add.s32 	%r265, %r264, %r263;
	bar.sync 	0;
	min.s32 	%r266, %r262, %r265;
	bar.sync 	0;
	ld.shared.u32 	%r267, [%r3+104];
	ld.shared.u32 	%r268, [%r162+3328];
	add.s32 	%r269, %r268, %r267;
	bar.sync 	0;
	min.s32 	%r270, %r266, %r269;
	bar.sync 	0;
	ld.shared.u32 	%r271, [%r3+108];
	ld.shared.u32 	%r272, [%r162+3456];
	add.s32 	%r273, %r272, %r271;
	bar.sync 	0;
	min.s32 	%r274, %r270, %r273;
	bar.sync 	0;
	ld.shared.u32 	%r275, [%r3+112];
	ld.shared.u32 	%r276, [%r162+3584];
	add.s32 	%r277, %r276, %r275;
	bar.sync 	0;
	min.s32 	%r278, %r274, %r277;
	bar.sync 	0;
	ld.shared.u32 	%r279, [%r3+116];
	ld.shared.u32 	%r280, [%r162+3712];
	add.s32 	%r281, %r280, %r279;
	bar.sync 	0;
	min.s32 	%r282, %r278, %r281;
	bar.sync 	0;
	ld.shared.u32 	%r283, [%r3+120];
	ld.shared.u32 	%r284, [%r162+3840];
	add.s32 	%r285, %r284, %r283;
	bar.sync 	0;
	min.s32 	%r286, %r282, %r285;
	bar.sync 	0;
	ld.shared.u32 	%r287, [%r3+124];
	ld.shared.u32 	%r288, [%r162+3968];
	add.s32 	%r289, %r288, %r287;
	bar.sync 	0;
	min.s32 	%r290, %r286, %r289;
	bar.sync 	0;
	bra.uni 	$L__BB1_4;
$L__BB1_3:
	add.s32 	%r32, %r18, %r19;
	ld.shared.u32 	%r33, [%r5];
	ld.shared.u32 	%r34, [%r32];
	add.s32 	%r35, %r34, %r33;
	bar.sync 	0;
	min.s32 	%r36, %r4, %r35;
	bar.sync 	0;
	ld.shared.u32 	%r37, [%r5+4];
	ld.shared.u32 	%r38, [%r32+128];
	add.s32 	%r39, %r38, %r37;
	bar.sync 	0;
	min.s32 	%r40, %r36, %r39;
	bar.sync 	0;
	ld.shared.u32 	%r41, [%r5+8];
	ld.shared.u32 	%r42, [%r32+256];
	add.s32 	%r43, %r42, %r41;
	bar.sync 	0;
	min.s32 	%r44, %r40, %r43;
	bar.sync 	0;
	ld.shared.u32 	%r45, [%r5+12];
	ld.shared.u32 	%r46, [%r32+384];
	add.s32 	%r47, %r46, %r45;
	bar.sync 	0;
	min.s32 	%r48, %r44, %r47;
	bar.sync 	0;
	ld.shared.u32 	%r49, [%r5+16];
	ld.shared.u32 	%r50, [%r32+512];
	add.s32 	%r51, %r50, %r49;
	bar.sync 	0;
	min.s32 	%r52, %r48, %r51;
	bar.sync 	0;
	ld.shared.u32 	%r53, [%r5+20];
	ld.shared.u32 	%r54, [%r32+640];
	add.s32 	%r55, %r54, %r53;
	bar.sync 	0;
	min.s32 	%r56, %r52, %r55;
	bar.sync 	0;
	ld.shared.u32 	%r57, [%r5+24];
	ld.shared.u32 	%r58, [%r32+768];
	add.s32 	%r59, %r58, %r57;
	bar.sync 	0;
	min.s32 	%r60, %r56, %r59;
	bar.sync 	0;
	ld.shared.u32 	%r61, [%r5+28];
	ld.shared.u32 	%r62, [%r32+896];
	add.s32 	%r63, %r62, %r61;
	bar.sync 	0;
	min.s32 	%r64, %r60, %r63;
	bar.sync 	0;
	ld.shared.u32 	%r65, [%r5+32];
	ld.shared.u32 	%r66, [%r32+1024];
	add.s32 	%r67, %r66, %r65;
	bar.sync 	0;
	min.s32 	%r68, %r64, %r67;
	bar.sync 	0;
	ld.shared.u32 	%r69, [%r5+36];
	ld.shared.u32 	%r70, [%r32+1152];
	add.s32 	%r71, %r70, %r69;
	bar.sync 	0;
	min.s32 	%r72, %r68, %r71;
	bar.sync 	0;
	ld.shared.u32 	%r73, [%r5+40];
	ld.shared.u32 	%r74, [%r32+1280];
	add.s32 	%r75, %r74, %r73;
	bar.sync 	0;
	min.s32 	%r76, %r72, %r75;
	bar.sync 	0;
	ld.shared.u32 	%r77, [%r5+44];
	ld.shared.u32 	%r78, [%r32+1408];
	add.s32 	%r79, %r78, %r77;
	bar.sync 	0;
	min.s32 	%r80, %r76, %r79;
	bar.sync 	0;
	ld.shared.u32 	%r81, [%r5+48];
	ld.shared.u32 	%r82, [%r32+1536];
	add.s32 	%r83, %r82, %r81;
	bar.sync 	0;
	min.s32 	%r84, %r80, %r83;
	bar.sync 	0;
	ld.shared.u32 	%r85, [%r5+52];
	ld.shared.u32 	%r86, [%r32+1664];
	add.s32 	%r87, %r86, %r85;
	bar.sync 	0;
	min.s32 	%r88, %r84, %r87;
	bar.sync 	0;
	ld.shared.u32 	%r89, [%r5+56];
	ld.shared.u32 	%r90, [%r32+1792];
	add.s32 	%r91, %r90, %r89;
	bar.sync 	0;
	min.s32 	%r92, %r88, %r91;
	bar.sync 	0;
	ld.shared.u32 	%r93, [%r5+60];
	ld.shared.u32 	%r94, [%r32+1920];
	add.s32 	%r95, %r94, %r93;
	bar.sync 	0;
	min.s32 	%r96, %r92, %r95;
	bar.sync 	0;
	ld.shared.u32 	%r97, [%r5+64];
	ld.shared.u32 	%r98, [%r32+2048];
	add.s32 	%r99, %r98, %r97;
	bar.sync 	0;
	min.s32 	%r100, %r96, %r99;
	bar.sync 	0;
	ld.shared.u32 	%r101, [%r5+68];
	ld.shared.u32 	%r102, [%r32+2176];
	add.s32 	%r103, %r102, %r101;
	bar.sync 	0;
	min.s32 	%r104, %r100, %r103;
	bar.sync 	0;
	ld.shared.u32 	%r105, [%r5+72];
	ld.shared.u32 	%r106, [%r32+2304];
	add.s32 	%r107, %r106, %r105;
	bar.sync 	0;
	min.s32 	%r108, %r104, %r107;
	bar.sync 	0;
	ld.shared.u32 	%r109, [%r5+76];
	ld.shared.u32 	%r110, [%r32+2432];
	add.s32 	%r111, %r110, %r109;
	bar.sync 	0;
	min.s32 	%r112, %r108, %r111;
	bar.sync 	0;
	ld.shared.u32 	%r113, [%r5+80];
	ld.shared.u32 	%r114, [%r32+2560];
	add.s32 	%r115, %r114, %r113;
	bar.sync 	0;
	min.s32 	%r116, %r112, %r115;
	bar.sync 	0;
	ld.shared.u32 	%r117, [%r5+84];
	ld.shared.u32 	%r118, [%r32+2688];
	add.s32 	%r119, %r118, %r117;
	bar.sync 	0;
	min.s32 	%r120, %r116, %r119;
	bar.sync 	0;
	ld.shared.u32 	%r121, [%r5+88];
	ld.shared.u32 	%r122, [%r32+2816];
	add.s32 	%r123, %r122, %r121;
	bar.sync 	0;
	min.s32 	%r124, %r120, %r123;
	bar.sync 	0;
	ld.shared.u32 	%r125, [%r5+92];
	ld.shared.u32 	%r126, [%r32+2944];
	add.s32 	%r127, %r126, %r125;
	bar.sync 	0;
	min.s32 	%r128, %r124, %r127;
	bar.sync 	0;
	ld.shared.u32 	%r129, [%r5+96];
	ld.shared.u32 	%r130, [%r32+3072];
	add.s32 	%r131, %r130, %r129;
	bar.sync 	0;
	min.s32 	%r132, %r128, %r131;
	bar.sync 	0;
	ld.shared.u32 	%r133, [%r5+100];
	ld.shared.u32 	%r134, [%r32+3200];
	add.s32 	%r135, %r134, %r133;
	bar.sync 	0;
	min.s32 	%r136, %r132, %r135;
	bar.sync 	0;
	ld.shared.u32 	%r137, [%r5+104];
	ld.shared.u32 	%r138, [%r32+3328];
	add.s32 	%r139, %r138, %r137;
	bar.sync 	0;
	min.s32 	%r140, %r136, %r139;
	bar.sync 	0;
	ld.shared.u32 	%r141, [%r5+108];
	ld.shared.u32 	%r142, [%r32+3456];
	add.s32 	%r143, %r142, %r141;
	bar.sync 	0;
	min.s32 	%r144, %r140, %r143;
	bar.sync 	0;
	ld.shared.u32 	%r145, [%r5+112];
	ld.shared.u32 	%r146, [%r32+3584];
	add.s32 	%r147, %r146, %r145;
	bar.sync 	0;
	min.s32 	%r148, %r144, %r147;
	bar.sync 	0;
	ld.shared.u32 	%r149, [%r5+116];
	ld.shared.u32 	%r150, [%r32+3712];
	add.s32 	%r151, %r150, %r149;
	bar.sync 	0;
	min.s32 	%r152, %r148, %r151;
	bar.sync 	0;
	ld.shared.u32 	%r153, [%r5+120];
	ld.shared.u32 	%r154, [%r32+3840];
	add.s32 	%r155, %r154, %r153;
	bar.sync 	0;
	min.s32 	%r156, %r152, %r155;
	bar.sync 	0;
	ld.shared.u32 	%r157, [%r5+124];
	ld.shared.u32 	%r158, [%r32+3968];
	add.s32 	%r159, %r158, %r157;
	bar.sync 	0;
	min.s32 	%r290, %r156, %r159;
	bar.sync 	0;
$L__BB1_4:
	st.global.u32 	[%rd1], %r290;
$L__BB1_5:
	ret;

}
	// .globl	_Z10cal_phase3Piiii
.visible .entry _Z10cal_phase3Piiii(
	.param .u64 .ptr .align 1 _Z10cal_phase3Piiii_param_0,
	.param .u32 _Z10cal_phase3Piiii_param_1,
	.param .u32 _Z10cal_phase3Piiii_param_2,
	.param .u32 _Z10cal_phase3Piiii_param_3
)
{
	.reg .pred 	%p<4>;
	.reg .b32 	%r<162>;
	.reg .b64 	%rd<9>;
	// demoted variable
	.shared .align 4 .b8 _ZZ10cal_phase3PiiiiE19smem_row_pivot_dist[4096];
	// demoted variable
	.shared .align 4 .b8 _ZZ10cal_phase3PiiiiE22smem_column_pivot_dist[4096];
	// demoted variable
	.shared .align 4 .b8 _ZZ10cal_phase3PiiiiE17smem_current_dist[4096];
	ld.param.u64 	%rd1, [_Z10cal_phase3Piiii_param_0];
	ld.param.u32 	%r3, [_Z10cal_phase3Piiii_param_1];
	ld.param.u32 	%r4, [_Z10cal_phase3Piiii_param_2];
	ld.param.u32 	%r5, [_Z10cal_phase3Piiii_param_3];
	mov.u32 	%r1, %ctaid.x;
	setp.eq.s32 	%p1, %r1, %r4;
	mov.u32 	%r6, %ctaid.y;
	add.s32 	%r2, %r5, %r6;
	setp.eq.s32 	%p2, %r2, %r4;
	or.pred  	%p3, %p1, %p2;
	@%p3 bra 	$L__BB2_2;
	cvta.to.global.u64 	%rd2, %rd1;
	shl.b32 	%r7, %r4, 5;
	mov.u32 	%r8, %tid.y;
	add.s32 	%r9, %r7, %r8;
	shl.b32 	%r10, %r1, 5;
	mov.u32 	%r11, %tid.x;
	add.s32 	%r12, %r10, %r11;
	mad.lo.s32 	%r13, %r9, %r3, %r12;
	mul.wide.s32 	%rd3, %r13, 4;
	add.s64 	%rd4, %rd2, %rd3;
	ld.global.u32 	%r14, [%rd4];
	shl.b32 	%r15, %r8, 7;
	mov.u32 	%r16, _ZZ10cal_phase3PiiiiE19smem_row_pivot_dist;
	shl.b32 	%r17, %r11, 2;
	add.s32 	%r18, %r16, %r17;
	add.s32 	%r19, %r18, %r15;
	st.shared.u32 	[%r19], %r14;
	shl.b32 	%r20, %r2, 5;
	add.s32 	%r21, %r20, %r8;
	add.s32 	%r22, %r7, %r11;
	mul.lo.s32 	%r23, %r21, %r3;
	add.s32 	%r24, %r22, %r23;
	mul.wide.s32 	%rd5, %r24, 4;
	add.s64 	%rd6, %rd2, %rd5;
	ld.global.u32 	%r25, [%rd6];
	mov.u32 	%r26, _ZZ10cal_phase3PiiiiE22smem_column_pivot_dist;
	add.s32 	%r27, %r26, %r15;
	add.s32 	%r28, %r27, %r17;
	st.shared.u32 	[%r28], %r25;
	add.s32 	%r29, %r23, %r12;
	mul.wide.s32 	%rd7, %r29, 4;
	add.s64 	%rd8, %rd2, %rd7;
	ld.global.u32 	%r30, [%rd8];
	mov.u32 	%r31, _ZZ10cal_phase3PiiiiE17smem_current_dist;
	add.s32 	%r32, %r31, %r15;
	add.s32 	%r33, %r32, %r17;
	st.shared.u32 	[%r33], %r30;
	bar.sync 	0;
	ld.shared.u32 	%r34, [%r27];
	ld.shared.u32 	%r35, [%r18];
	add.s32 	%r36, %r35, %r34;
	min.s32 	%r37, %r30, %r36;
	ld.shared.u32 	%r38, [%r27+4];
	ld.shared.u32 	%r39, [%r18+128];
	add.s32 	%r40, %r39, %r38;
	min.s32 	%r41, %r37, %r40;
	ld.shared.u32 	%r42, [%r27+8];
	ld.shared.u32 	%r43, [%r18+256];
	add.s32 	%r44, %r43, %r42;
	min.s32 	%r45, %r41, %r44;
	ld.shared.u32 	%r46, [%r27+12];
	ld.shared.u32 	%r47, [%r18+384];
	add.s32 	%r48, %r47, %r46;
	min.s32 	%r49, %r45, %r48;
	ld.shared.u32 	%r50, [%r27+16];
	ld.shared.u32 	%r51, [%r18+512];
	add.s32 	%r52, %r51, %r50;
	min.s32 	%r53, %r49, %r52;
	ld.shared.u32 	%r54, [%r27+20];
	ld.shared.u32 	%r55, [%r18+640];
	add.s32 	%r56, %r55, %r54;
	min.s32 	%r57, %r53, %r56;
	ld.shared.u32 	%r58, [%r27+24];
	ld.shared.u32 	%r59, [%r18+768];
	add.s32 	%r60, %r59, %r58;
	min.s32 	%r61, %r57, %r60;
	ld.shared.u32 	%r62, [%r27+28];
	ld.shared.u32 	%r63, [%r18+896];
	add.s32 	%r64, %r63, %r62;
	min.s32 	%r65, %r61, %r64;
	ld.shared.u32 	%r66, [%r27+32];
	ld.shared.u32 	%r67, [%r18+1024];
	add.s32 	%r68, %r67, %r66;
	min.s32 	%r69, %r65, %r68;
	ld.shared.u32 	%r70, [%r27+36];
	ld.shared.u32 	%r71, [%r18+1152];
	add.s32 	%r72, %r71, %r70;
	min.s32 	%r73, %r69, %r72;
	ld.shared.u32 	%r74, [%r27+40];
	ld.shared.u32 	%r75, [%r18+1280];
	add.s32 	%r76, %r75, %r74;
	min.s32 	%r77, %r73, %r76;
	ld.shared.u32 	%r78, [%r27+44];
	ld.shared.u32 	%r79, [%r18+1408];
	add.s32 	%r80, %r79, %r78;
	min.s32 	%r81, %r77, %r80;
	ld.shared.u32 	%r82, [%r27+48];
	ld.shared.u32 	%r83, [%r18+1536];
	add.s32 	%r84, %r83, %r82;
	min.s32 	%r85, %r81, %r84;
	ld.shared.u32 	%r86, [%r27+52];
	ld.shared.u32 	%r87, [%r18+1664];
	add.s32 	%r88, %r87, %r86;
	min.s32 	%r89, %r85, %r88;
	ld.shared.u32 	%r90, [%r27+56];
	ld.shared.u32 	%r91, [%r18+1792];
	add.s32 	%r92, %r91, %r90;
	min.s32 	%r93, %r89, %r92;
	ld.shared.u32 	%r94, [%r27+60];
	ld.shared.u32 	%r95, [%r18+1920];
	add.s32 	%r96, %r95, %r94;
	min.s32 	%r97, %r93, %r96;
	ld.shared.u32 	%r98, [%r27+64];
	ld.shared.u32 	%r99, [%r18+2048];
	add.s32 	%r100, %r99, %r98;
	min.s32 	%r101, %r97, %r100;
	ld.shared.u32 	%r102, [%r27+68];
	ld.shared.u32 	%r103, [%r18+2176];
	add.s32 	%r104, %r103, %r102;
	min.s32 	%r105, %r101, %r104;
	ld.shared.u32 	%r106, [%r27+72];
	ld.shared.u32 	%r107, [%r18+2304];
	add.s32 	%r108, %r107, %r106;
	min.s32 	%r109, %r105, %r108;
	ld.shared.u32 	%r110, [%r27+76];
	ld.shared.u32 	%r111, [%r18+2432];
	add.s32 	%r112, %r111, %r110;
	min.s32 	%r113, %r109, %r112;
	ld.shared.u32 	%r114, [%r27+80];
	ld.shared.u32 	%r115, [%r18+2560];
	add.s32 	%r116, %r115, %r114;
	min.s32 	%r117, %r113, %r116;
	ld.shared.u32 	%r118, [%r27+84];
	ld.shared.u32 	%r119, [%r18+2688];
	add.s32 	%r120, %r119, %r118;
	min.s32 	%r121, %r117, %r120;
	ld.shared.u32 	%r122, [%r27+88];
	ld.shared.u32 	%r123, [%r18+2816];
	add.s32 	%r124, %r123, %r122;
	min.s32 	%r125, %r121, %r124;
	ld.shared.u32 	%r126, [%r27+92];
	ld.shared.u32 	%r127, [%r18+2944];
	add.s32 	%r128, %r127, %r126;
	min.s32 	%r129, %r125, %r128;
	ld.shared.u32 	%r130, [%r27+96];
	ld.shared.u32 	%r131, [%r18+3072];
	add.s32 	%r132, %r131, %r130;
	min.s32 	%r133, %r129, %r132;
	ld.shared.u32 	%r134, [%r27+100];
	ld.shared.u32 	%r135, [%r18+3200];
	add.s32 	%r136, %r135, %r134;
	min.s32 	%r137, %r133, %r136;
	ld.shared.u32 	%r138, [%r27+104];
	ld.shared.u32 	%r139, [%r18+3328];
	add.s32 	%r140, %r139, %r138;
	min.s32 	%r141, %r137, %r140;
	ld.shared.u32 	%r142, [%r27+108];
	ld.shared.u32 	%r143, [%r18+3456];
	add.s32 	%r144, %r143, %r142;
	min.s32 	%r145, %r141, %r144;
	ld.shared.u32 	%r146, [%r27+112];
	ld.shared.u32 	%r147, [%r18+3584];
	add.s32 	%r148, %r147, %r146;
	min.s32 	%r149, %r145, %r148;
	ld.shared.u32 	%r150, [%r27+116];
	ld.shared.u32 	%r151, [%r18+3712];
	add.s32 	%r152, %r151, %r150;
	min.s32 	%r153, %r149, %r152;
	ld.shared.u32 	%r154, [%r27+120];
	ld.shared.u32 	%r155, [%r18+3840];
	add.s32 	%r156, %r155, %r154;
	min.s32 	%r157, %r153, %r156;
	ld.shared.u32 	%r158, [%r27+124];
	ld.shared.u32 	%r159, [%r18+3968];
	add.s32 	%r160, %r159, %r158;
	min.s32 	%r161, %r157, %r160;
	bar.sync 	0;
	st.global.u32 	[%rd8], %r161;
$L__BB2_2:
	ret;

}


// ===== COMPILED SASS (sm_100) =====

	.target	sm_100

	.elftype	@"ET_EXEC"


//--------------------- .note.nv.tkinfo           --------------------------
	.section	.note.nv.tkinfo,"",@"SHT_NOTE"
	.sectionflags	@"SHF_NOTE_NV_TKINFO"
	.tkinfo
        /*0018*/ 	.word	0x00000002
        /*0030*/ 	.string	""
        /*0030*/ 	.string	"ptxas"
        /*0030*/ 	.string	"Cuda compilation tools, release 13.0, V13.0.88"
        /*0030*/ 	.string	"Build cuda_13.0.r13.0/compiler.36424714_0"
        /*0030*/ 	.string	"-arch sm_100 -m 64 "



//--------------------- .note.nv.cuinfo           --------------------------
	.section	.note.nv.cuinfo,"",@"SHT_NOTE"
	.sectionflags	@"SHF_NOTE_NV_CUINFO"
        /*0018*/ 	.short	0x0002
        /*001a*/ 	.short	0x0064
        /*001c*/ 	.short	0x0082
	.zero		2


//--------------------- .nv.info                  --------------------------
	.section	.nv.info,"",@"SHT_CUDA_INFO"
	.align	4


	//----- nvinfo : EIATTR_REGCOUNT
	.align		4
        /*0000*/ 	.byte	0x04, 0x2f
        /*0002*/ 	.short	(.L_1 - .L_0)
	.align		4
.L_0:
        /*0004*/ 	.word	index@(_Z10cal_phase1Piii)
        /*0008*/ 	.word	0x0000000e


	//----- nvinfo : EIATTR_FRAME_SIZE
	.align		4
.L_1:
        /*000c*/ 	.byte	0x04, 0x11
        /*000e*/ 	.short	(.L_3 - .L_2)
	.align		4
.L_2:
        /*0010*/ 	.word	index@(_Z10cal_phase1Piii)
        /*0014*/ 	.word	0x00000000


	//----- nvinfo : EIATTR_REGCOUNT
	.align		4
.L_3:
        /*0018*/ 	.byte	0x04, 0x2f
        /*001a*/ 	.short	(.L_5 - .L_4)
	.align		4
.L_4:
        /*001c*/ 	.word	index@(_Z10cal_phase2Piii)
        /*0020*/ 	.word	0x0000001c


	//----- nvinfo : EIATTR_FRAME_SIZE
	.align		4
.L_5:
        /*0024*/ 	.byte	0x04, 0x11
        /*0026*/ 	.short	(.L_7 - .L_6)
	.align		4
.L_6:
        /*0028*/ 	.word	index@(_Z10cal_phase2Piii)
        /*002c*/ 	.word	0x00000000


	//----- nvinfo : EIATTR_REGCOUNT
	.align		4
.L_7:
        /*0030*/ 	.byte	0x04, 0x2f
        /*0032*/ 	.short	(.L_9 - .L_8)
	.align		4
.L_8:
        /*0034*/ 	.word	index@(_Z10cal_phase3Piiii)
        /*0038*/ 	.word	0x00000020


	//----- nvinfo : EIATTR_FRAME_SIZE
	.align		4
.L_9:
        /*003c*/ 	.byte	0x04, 0x11
        /*003e*/ 	.short	(.L_11 - .L_10)
	.align		4
.L_10:
        /*0040*/ 	.word	index@(_Z10cal_phase3Piiii)
        /*0044*/ 	.word	0x00000000


	//----- nvinfo : EIATTR_MIN_STACK_SIZE
	.align		4
.L_11:
        /*0048*/ 	.byte	0x04, 0x12
        /*004a*/ 	.short	(.L_13 - .L_12)
	.align		4
.L_12:
        /*004c*/ 	.word	index@(_Z10cal_phase3Piiii)
        /*0050*/ 	.word	0x00000000


	//----- nvinfo : EIATTR_MIN_STACK_SIZE
	.align		4
.L_13:
        /*0054*/ 	.byte	0x04, 0x12
        /*0056*/ 	.short	(.L_15 - .L_14)
	.align		4
.L_14:
        /*0058*/ 	.word	index@(_Z10cal_phase2Piii)
        /*005c*/ 	.word	0x00000000


	//----- nvinfo : EIATTR_MIN_STACK_SIZE
	.align		4
.L_15:
        /*0060*/ 	.byte	0x04, 0x12
        /*0062*/ 	.short	(.L_17 - .L_16)
	.align		4
.L_16:
        /*0064*/ 	.word	index@(_Z10cal_phase1Piii)
        /*0068*/ 	.word	0x00000000
.L_17:


//--------------------- .nv.compat                --------------------------
	.section	.nv.compat,"",@"SHT_CUDA_COMPAT_INFO"
	.align	4
        /*0000*/ 	.byte	0x02, 0x09, 0x00, 0x00, 0x02, 0x02, 0x01, 0x00, 0x02, 0x05, 0x05, 0x00, 0x03, 0x07, 0x01, 0x01
        /*0010*/ 	.byte	0x02, 0x03, 0x00, 0x00, 0x02, 0x06, 0x01, 0x00, 0x04, 0x0b, 0x08, 0x00, 0x09, 0x00, 0x00, 0x00
        /*0020*/ 	.byte	0x00, 0x00, 0x00, 0x00


//--------------------- .nv.info._Z10cal_phase3Piiii --------------------------
	.section	.nv.info._Z10cal_phase3Piiii,"",@"SHT_CUDA_INFO"
	.sectionflags	@""
	.align	4


	//----- nvinfo : EIATTR_CUDA_API_VERSION
	.align		4
        /*0000*/ 	.byte	0x04, 0x37
        /*0002*/ 	.short	(.L_19 - .L_18)
.L_18:
        /*0004*/ 	.word	0x00000082


	//----- nvinfo : EIATTR_KPARAM_INFO
	.align		4
.L_19:
        /*0008*/ 	.byte	0x04, 0x17
        /*000a*/ 	.short	(.L_21 - .L_20)
.L_20:
        /*000c*/ 	.word	0x00000000
        /*0010*/ 	.short	0x0003
        /*0012*/ 	.short	0x0010
        /*0014*/ 	.byte	0x00, 0xf0, 0x11, 0x00


	//----- nvinfo : EIATTR_KPARAM_INFO
	.align		4
.L_21:
        /*0018*/ 	.byte	0x04, 0x17
        /*001a*/ 	.short	(.L_23 - .L_22)
.L_22:
        /*001c*/ 	.word	0x00000000
        /*0020*/ 	.short	0x0002
        /*0022*/ 	.short	0x000c
        /*0024*/ 	.byte	0x00, 0xf0, 0x11, 0x00


	//----- nvinfo : EIATTR_KPARAM_INFO
	.align		4
.L_23:
        /*0028*/ 	.byte	0x04, 0x17
        /*002a*/ 	.short	(.L_25 - .L_24)
.L_24:
        /*002c*/ 	.word	0x00000000
        /*0030*/ 	.short	0x0001
        /*0032*/ 	.short	0x0008
        /*0034*/ 	.byte	0x00, 0xf0, 0x11, 0x00


	//----- nvinfo : EIATTR_KPARAM_INFO
	.align		4
.L_25:
        /*0038*/ 	.byte	0x04, 0x17
        /*003a*/ 	.short	(.L_27 - .L_26)
.L_26:
        /*003c*/ 	.word	0x00000000
        /*0040*/ 	.short	0x0000
        /*0042*/ 	.short	0x0000
        /*0044*/ 	.byte	0x00, 0xf5, 0x21, 0x00


	//----- nvinfo : EIATTR_SPARSE_MMA_MASK
	.align		4
.L_27:
        /*0048*/ 	.byte	0x03, 0x50
        /*004a*/ 	.short	0x0000


	//----- nvinfo : EIATTR_MAXREG_COUNT
	.align		4
        /*004c*/ 	.byte	0x03, 0x1b
        /*004e*/ 	.short	0x00ff


	//----- nvinfo : EIATTR_NUM_BARRIERS
	.align		4
        /*0050*/ 	.byte	0x02, 0x4c
        /*0052*/ 	.byte	0x01
	.zero		1


	//----- nvinfo : EIATTR_MERCURY_ISA_VERSION
	.align		4
        /*0054*/ 	.byte	0x03, 0x5f
        /*0056*/ 	.short	0x0101


	//----- nvinfo : EIATTR_VRC_CTA_INIT_COUNT
	.align		4
        /*0058*/ 	.byte	0x02, 0x4a
	.zero		1
	.zero		1


	//----- nvinfo : EIATTR_EXIT_INSTR_OFFSETS
	.align		4
        /*005c*/ 	.byte	0x04, 0x1c
        /*005e*/ 	.short	(.L_29 - .L_28)


	//   ....[0]....
.L_28:
        /*0060*/ 	.word	0x00000080


	//   ....[1]....
        /*0064*/ 	.word	0x00000760


	//----- nvinfo : EIATTR_CBANK_PARAM_SIZE
	.align		4
.L_29:
        /*0068*/ 	.byte	0x03, 0x19
        /*006a*/ 	.short	0x0014


	//----- nvinfo : EIATTR_PARAM_CBANK
	.align		4
        /*006c*/ 	.byte	0x04, 0x0a
        /*006e*/ 	.short	(.L_31 - .L_30)
	.align		4
.L_30:
        /*0070*/ 	.word	index@(.nv.constant0._Z10cal_phase3Piiii)
        /*0074*/ 	.short	0x0380
        /*0076*/ 	.short	0x0014


	//----- nvinfo : EIATTR_SW_WAR
	.align		4
.L_31:
        /*0078*/ 	.byte	0x04, 0x36
        /*007a*/ 	.short	(.L_33 - .L_32)
.L_32:
        /*007c*/ 	.word	0x00000008
.L_33:


//--------------------- .nv.info._Z10cal_phase2Piii --------------------------
	.section	.nv.info._Z10cal_phase2Piii,"",@"SHT_CUDA_INFO"
	.sectionflags	@""
	.align	4


	//----- nvinfo : EIATTR_CUDA_API_VERSION
	.align		4
        /*0000*/ 	.byte	0x04, 0x37
        /*0002*/ 	.short	(.L_35 - .L_34)
.L_34:
        /*0004*/ 	.word	0x00000082


	//----- nvinfo : EIATTR_KPARAM_INFO
	.align		4
.L_35:
        /*0008*/ 	.byte	0x04, 0x17
        /*000a*/ 	.short	(.L_37 - .L_36)
.L_36:
        /*000c*/ 	.word	0x00000000
        /*0010*/ 	.short	0x0002
        /*0012*/ 	.short	0x000c
        /*0014*/ 	.byte	0x00, 0xf0, 0x11, 0x00


	//----- nvinfo : EIATTR_KPARAM_INFO
	.align		4
.L_37:
        /*0018*/ 	.byte	0x04, 0x17
        /*001a*/ 	.short	(.L_39 - .L_38)
.L_38:
        /*001c*/ 	.word	0x00000000
        /*0020*/ 	.short	0x0001
        /*0022*/ 	.short	0x0008
        /*0024*/ 	.byte	0x00, 0xf0, 0x11, 0x00


	//----- nvinfo : EIATTR_KPARAM_INFO
	.align		4
.L_39:
        /*0028*/ 	.byte	0x04, 0x17
        /*002a*/ 	.short	(.L_41 - .L_40)
.L_40:
        /*002c*/ 	.word	0x00000000
        /*0030*/ 	.short	0x0000
        /*0032*/ 	.short	0x0000
        /*0034*/ 	.byte	0x00, 0xf5, 0x21, 0x00


	//----- nvinfo : EIATTR_SPARSE_MMA_MASK
	.align		4
.L_41:
        /*0038*/ 	.byte	0x03, 0x50
        /*003a*/ 	.short	0x0000


	//----- nvinfo : EIATTR_MAXREG_COUNT
	.align		4
        /*003c*/ 	.byte	0x03, 0x1b
        /*003e*/ 	.short	0x00ff


	//----- nvinfo : EIATTR_NUM_BARRIERS
	.align		4
        /*0040*/ 	.byte	0x02, 0x4c
        /*0042*/ 	.byte	0x01
	.zero		1


	//----- nvinfo : EIATTR_MERCURY_ISA_VERSION
	.align		4
        /*0044*/ 	.byte	0x03, 0x5f
        /*0046*/ 	.short	0x0101


	//----- nvinfo : EIATTR_VRC_CTA_INIT_COUNT
	.align		4
        /*0048*/ 	.byte	0x02, 0x4a
	.zero		1
	.zero		1


	//----- nvinfo : EIATTR_EXIT_INSTR_OFFSETS
	.align		4
        /*004c*/ 	.byte	0x04, 0x1c
        /*004e*/ 	.short	(.L_43 - .L_42)


	//   ....[0]....
.L_42:
        /*0050*/ 	.word	0x00000040


	//   ....[1]....
        /*0054*/ 	.word	0x00001690


	//----- nvinfo : EIATTR_CBANK_PARAM_SIZE
	.align		4
.L_43:
        /*0058*/ 	.byte	0x03, 0x19
        /*005a*/ 	.short	0x0010


	//----- nvinfo : EIATTR_PARAM_CBANK
	.align		4
        /*005c*/ 	.byte	0x04, 0x0a
        /*005e*/ 	.short	(.L_45 - .L_44)
	.align		4
.L_44:
        /*0060*/ 	.word	index@(.nv.constant0._Z10cal_phase2Piii)
        /*0064*/ 	.short	0x0380
        /*0066*/ 	.short	0x0010


	//----- nvinfo : EIATTR_SW_WAR
	.align		4
.L_45:
        /*0068*/ 	.byte	0x04, 0x36
        /*006a*/ 	.short	(.L_47 - .L_46)
.L_46:
        /*006c*/ 	.word	0x00000008
.L_47:


//--------------------- .nv.info._Z10cal_phase1Piii --------------------------
	.section	.nv.info._Z10cal_phase1Piii,"",@"SHT_CUDA_INFO"
	.sectionflags	@""
	.align	4


	//----- nvinfo : EIATTR_CUDA_API_VERSION
	.align		4
        /*0000*/ 	.byte	0x04, 0x37
        /*0002*/ 	.short	(.L_49 - .L_48)
.L_48:
        /*0004*/ 	.word	0x00000082


	//----- nvinfo : EIATTR_KPARAM_INFO
	.align		4
.L_49:
        /*0008*/ 	.byte	0x04, 0x17
        /*000a*/ 	.short	(.L_51 - .L_50)
.L_50:
        /*000c*/ 	.word	0x00000000
        /*0010*/ 	.short	0x0002
        /*0012*/ 	.short	0x000c
        /*0014*/ 	.byte	0x00, 0xf0, 0x11, 0x00


	//----- nvinfo : EIATTR_KPARAM_INFO
	.align		4
.L_51:
        /*0018*/ 	.byte	0x04, 0x17
        /*001a*/ 	.short	(.L_53 - .L_52)
.L_52:
        /*001c*/ 	.word	0x00000000
        /*0020*/ 	.short	0x0001
        /*0022*/ 	.short	0x0008
        /*0024*/ 	.byte	0x00, 0xf0, 0x11, 0x00


	//----- nvinfo : EIATTR_KPARAM_INFO
	.align		4
.L_53:
        /*0028*/ 	.byte	0x04, 0x17
        /*002a*/ 	.short	(.L_55 - .L_54)
.L_54:
        /*002c*/ 	.word	0x00000000
        /*0030*/ 	.short	0x0000
        /*0032*/ 	.short	0x0000
        /*0034*/ 	.byte	0x00, 0xf5, 0x21, 0x00


	//----- nvinfo : EIATTR_SPARSE_MMA_MASK
	.align		4
.L_55:
        /*0038*/ 	.byte	0x03, 0x50
        /*003a*/ 	.short	0x0000


	//----- nvinfo : EIATTR_MAXREG_COUNT
	.align		4
        /*003c*/ 	.byte	0x03, 0x1b
        /*003e*/ 	.short	0x00ff


	//----- nvinfo : EIATTR_NUM_BARRIERS
	.align		4
        /*0040*/ 	.byte	0x02, 0x4c
        /*0042*/ 	.byte	0x01
	.zero		1


	//----- nvinfo : EIATTR_MERCURY_ISA_VERSION
	.align		4
        /*0044*/ 	.byte	0x03, 0x5f
        /*0046*/ 	.short	0x0101


	//----- nvinfo : EIATTR_VRC_CTA_INIT_COUNT
	.align		4
        /*0048*/ 	.byte	0x02, 0x4a
	.zero		1
	.zero		1


	//----- nvinfo : EIATTR_EXIT_INSTR_OFFSETS
	.align		4
        /*004c*/ 	.byte	0x04, 0x1c
        /*004e*/ 	.short	(.L_57 - .L_56)


	//   ....[0]....
.L_56:
        /*0050*/ 	.word	0x00000f50


	//----- nvinfo : EIATTR_CBANK_PARAM_SIZE
	.align		4
.L_57:
        /*0054*/ 	.byte	0x03, 0x19
        /*0056*/ 	.short	0x0010


	//----- nvinfo : EIATTR_PARAM_CBANK
	.align		4
        /*0058*/ 	.byte	0x04, 0x0a
        /*005a*/ 	.short	(.L_59 - .L_58)
	.align		4
.L_58:
        /*005c*/ 	.word	index@(.nv.constant0._Z10cal_phase1Piii)
        /*0060*/ 	.short	0x0380
        /*0062*/ 	.short	0x0010


	//----- nvinfo : EIATTR_SW_WAR
	.align		4
.L_59:
        /*0064*/ 	.byte	0x04, 0x36
        /*0066*/ 	.short	(.L_61 - .L_60)
.L_60:
        /*0068*/ 	.word	0x00000008
.L_61:


//--------------------- .nv.callgraph             --------------------------
	.section	.nv.callgraph,"",@"SHT_CUDA_CALLGRAPH"
	.align	4
	.sectionentsize	8
	.align		4
        /*0000*/ 	.word	0x00000000
	.align		4
        /*0004*/ 	.word	0xffffffff
	.align		4
        /*0008*/ 	.word	0x00000000
	.align		4
        /*000c*/ 	.word	0xfffffffe
	.align		4
        /*0010*/ 	.word	0x00000000
	.align		4
        /*0014*/ 	.word	0xfffffffd
	.align		4
        /*0018*/ 	.word	0x00000000
	.align		4
        /*001c*/ 	.word	0xfffffffc


//--------------------- .text._Z10cal_phase3Piiii --------------------------
	.section	.text._Z10cal_phase3Piiii,"ax",@progbits
	.align	128
        .global         _Z10cal_phase3Piiii
        .type           _Z10cal_phase3Piiii,@function
        .size           _Z10cal_phase3Piiii,(.L_x_5 - _Z10cal_phase3Piiii)
        .other          _Z10cal_phase3Piiii,@"STO_CUDA_ENTRY STV_DEFAULT"
_Z10cal_phase3Piiii:
.text._Z10cal_phase3Piiii:
[----:B------:R-:W-:Y:S08]  /*0000*/  LDC R1, c[0x0][0x37c] ;  /* 0x0000df00ff017b82 */ /* 0x000ff00000000800 */
[----:B------:R-:W0:Y:S01]  /*0010*/  S2UR UR4, SR_CTAID.Y ;  /* 0x00000000000479c3 */ /* 0x000e220000002600 */
[----:B------:R-:W1:Y:S07]  /*0020*/  S2R R3, SR_CTAID.X ;  /* 0x0000000000037919 */ /* 0x000e6e0000002500 */
[----:B------:R-:W0:Y:S08]  /*0030*/  LDC R0, c[0x0][0x390] ;  /* 0x0000e400ff007b82 */ /* 0x000e300000000800 */
[----:B------:R-:W2:Y:S01]  /*0040*/  LDC R4, c[0x0][0x38c] ;  /* 0x0000e300ff047b82 */ /* 0x000ea20000000800 */
[----:B0-----:R-:W-:-:S05]  /*0050*/  VIADD R0, R0, UR4 ;  /* 0x0000000400007c36 */ /* 0x001fca0008000000 */
[----:B--2---:R-:W-:-:S04]  /*0060*/  ISETP.NE.AND P0, PT, R0, R4, PT ;  /* 0x000000040000720c */ /* 0x004fc80003f05270 */
[----:B-1----:R-:W-:-:S13]  /*0070*/  ISETP.EQ.OR P0, PT, R3, R4, !P0 ;  /* 0x000000040300720c */ /* 0x002fda0004702670 */
[----:B------:R-:W-:Y:S05]  /*0080*/  @P0 EXIT ;  /* 0x000000000000094d */ /* 0x000fea0003800000 */
[----:B------:R-:W0:Y:S01]  /*0090*/  S2R R13, SR_TID.Y ;  /* 0x00000000000d7919 */ /* 0x000e220000002200 */
[----:B------:R-:W1:Y:S01]  /*00a0*/  LDC.64 R28, c[0x0][0x380] ;  /* 0x0000e000ff1c7b82 */ /* 0x000e620000000a00 */
[----:B------:R-:W2:Y:S01]  /*00b0*/  LDCU UR4, c[0x0][0x388] ;  /* 0x00007100ff0477ac */ /* 0x000ea20008000800 */
[----:B------:R-:W3:Y:S01]  /*00c0*/  S2R R15, SR_TID.X ;  /* 0x00000000000f7919 */ /* 0x000ee20000002100 */
[----:B------:R-:W4:Y:S01]  /*00d0*/  LDCU.64 UR8, c[0x0][0x358] ;  /* 0x00006b00ff0877ac */ /* 0x000f220008000a00 */
[--C-:B0-----:R-:W-:Y:S02]  /*00e0*/  IMAD R2, R0, 0x20, R13.reuse ;  /* 0x0000002000027824 */ /* 0x101fe400078e020d */
[C---:B------:R-:W-:Y:S02]  /*00f0*/  IMAD R0, R4.reuse, 0x20, R13 ;  /* 0x0000002004007824 */ /* 0x040fe400078e020d */
[--C-:B---3--:R-:W-:Y:S02]  /*0100*/  IMAD R3, R3, 0x20, R15.reuse ;  /* 0x0000002003037824 */ /* 0x108fe400078e020f */
[----:B------:R-:W-:-:S02]  /*0110*/  IMAD R7, R4, 0x20, R15 ;  /* 0x0000002004077824 */ /* 0x000fc400078e020f */
[----:B--2---:R-:W-:Y:S02]  /*0120*/  IMAD R5, R0, UR4, R3 ;  /* 0x0000000400057c24 */ /* 0x004fe4000f8e0203 */
[C---:B------:R-:W-:Y:S02]  /*0130*/  IMAD R7, R2.reuse, UR4, R7 ;  /* 0x0000000402077c24 */ /* 0x040fe4000f8e0207 */
[----:B------:R-:W-:Y:S02]  /*0140*/  IMAD R9, R2, UR4, R3 ;  /* 0x0000000402097c24 */ /* 0x000fe4000f8e0203 */
[----:B-1----:R-:W-:-:S04]  /*0150*/  IMAD.WIDE R2, R5, 0x4, R28 ;  /* 0x0000000405027825 */ /* 0x002fc800078e021c */
[--C-:B------:R-:W-:Y:S02]  /*0160*/  IMAD.WIDE R4, R7, 0x4, R28.reuse ;  /* 0x0000000407047825 */ /* 0x100fe400078e021c */
[----:B----4-:R0:W2:Y:S02]  /*0170*/  LDG.E R3, desc[UR8][R2.64] ;  /* 0x0000000802037981 */ /* 0x0100a4000c1e1900 */
[----:B------:R-:W-:Y:S02]  /*0180*/  IMAD.WIDE R28, R9, 0x4, R28 ;  /* 0x00000004091c7825 */ /* 0x000fe400078e021c */
[----:B------:R1:W3:Y:S04]  /*0190*/  LDG.E R9, desc[UR8][R4.64] ;  /* 0x0000000804097981 */ /* 0x0002e8000c1e1900 */
[----:B------:R-:W4:Y:S01]  /*01a0*/  LDG.E R11, desc[UR8][R28.64] ;  /* 0x000000081c0b7981 */ /* 0x000f22000c1e1900 */
[----:B------:R-:W5:Y:S01]  /*01b0*/  S2UR UR7, SR_CgaCtaId ;  /* 0x00000000000779c3 */ /* 0x000f620000008800 */
[----:B------:R-:W-:-:S02]  /*01c0*/  UMOV UR4, 0x400 ;  /* 0x0000040000047882 */ /* 0x000fc40000000000 */
[----:B------:R-:W-:Y:S02]  /*01d0*/  UIADD3 UR5, UPT, UPT, UR4, 0x1000, URZ ;  /* 0x0000100004057890 */ /* 0x000fe4000fffe0ff */
[----:B------:R-:W-:Y:S02]  /*01e0*/  UIADD3 UR6, UPT, UPT, UR4, 0x2000, URZ ;  /* 0x0000200004067890 */ /* 0x000fe4000fffe0ff */
[----:B-----5:R-:W-:Y:S02]  /*01f0*/  ULEA UR4, UR7, UR4, 0x18 ;  /* 0x0000000407047291 */ /* 0x020fe4000f8ec0ff */
[----:B------:R-:W-:Y:S02]  /*0200*/  ULEA UR5, UR7, UR5, 0x18 ;  /* 0x0000000507057291 */ /* 0x000fe4000f8ec0ff */
[----:B------:R-:W-:Y:S02]  /*0210*/  ULEA UR6, UR7, UR6, 0x18 ;  /* 0x0000000607067291 */ /* 0x000fe4000f8ec0ff */
[----:B------:R-:W-:-:S02]  /*0220*/  LEA R0, R15, UR4, 0x2 ;  /* 0x000000040f007c11 */ /* 0x000fc4000f8e10ff */
[C---:B0-----:R-:W-:Y:S02]  /*0230*/  LEA R2, R13.reuse, UR5, 0x7 ;  /* 0x000000050d027c11 */ /* 0x041fe4000f8e38ff */
[C---:B-1----:R-:W-:Y:S01]  /*0240*/  LEA R4, R13.reuse, UR6, 0x7 ;  /* 0x000000060d047c11 */ /* 0x042fe2000f8e38ff */
[----:B------:R-:W-:Y:S02]  /*0250*/  IMAD R8, R13, 0x80, R0 ;  /* 0x000000800d087824 */ /* 0x000fe400078e0200 */
[C---:B------:R-:W-:Y:S02]  /*0260*/  IMAD R10, R15.reuse, 0x4, R2 ;  /* 0x000000040f0a7824 */ /* 0x040fe400078e0202 */
[----:B------:R-:W-:Y:S01]  /*0270*/  IMAD R18, R15, 0x4, R4 ;  /* 0x000000040f127824 */ /* 0x000fe200078e0204 */
[----:B--2---:R-:W-:Y:S04]  /*0280*/  STS [R8], R3 ;  /* 0x0000000308007388 */ /* 0x004fe80000000800 */
[----:B---3--:R-:W-:Y:S04]  /*0290*/  STS [R10], R9 ;  /* 0x000000090a007388 */ /* 0x008fe80000000800 */
[----:B----4-:R-:W-:Y:S01]  /*02a0*/  STS [R18], R11 ;  /* 0x0000000b12007388 */ /* 0x010fe20000000800 */
[----:B------:R-:W-:Y:S06]  /*02b0*/  BAR.SYNC.DEFER_BLOCKING 0x0 ;  /* 0x0000000000007b1d */ /* 0x000fec0000010000 */
[----:B------:R-:W-:Y:S04]  /*02c0*/  LDS R19, [R0] ;  /* 0x0000000000137984 */ /* 0x000fe80000000800 */
[----:B------:R-:W0:Y:S04]  /*02d0*/  LDS.128 R4, [R2] ;  /* 0x0000000002047984 */ /* 0x000e280000000c00 */
[----:B------:R-:W1:Y:S04]  /*02e0*/  LDS R20, [R0+0x80] ;  /* 0x0000800000147984 */ /* 0x000e680000000800 */
[----:B------:R-:W2:Y:S04]  /*02f0*/  LDS R17, [R0+0x100] ;  /* 0x0001000000117984 */ /* 0x000ea80000000800 */
[----:B------:R-:W3:Y:S04]  /*0300*/  LDS R16, [R0+0x180] ;  /* 0x0001800000107984 */ /* 0x000ee80000000800 */
[----:B------:R-:W-:Y:S04]  /*0310*/  LDS R27, [R0+0x200] ;  /* 0x00020000001b7984 */ /* 0x000fe80000000800 */
[----:B------:R-:W4:Y:S04]  /*0320*/  LDS.128 R12, [R2+0x10] ;  /* 0x00001000020c7984 */ /* 0x000f280000000c00 */
[----:B------:R-:W5:Y:S04]  /*0330*/  LDS R22, [R0+0x280] ;  /* 0x0002800000167984 */ /* 0x000f680000000800 */
[----:B------:R-:W5:Y:S04]  /*0340*/  LDS R25, [R0+0x300] ;  /* 0x0003000000197984 */ /* 0x000f680000000800 */
[----:B------:R-:W5:Y:S04]  /*0350*/  LDS R24, [R0+0x380] ;  /* 0x0003800000187984 */ /* 0x000f680000000800 */
[----:B------:R-:W-:Y:S01]  /*0360*/  LDS R3, [R0+0x400] ;  /* 0x0004000000037984 */ /* 0x000fe20000000800 */
[----:B0-----:R-:W-:-:S03]  /*0370*/  VIADDMNMX R18, R19, R4, R11, PT ;  /* 0x0000000413127246 */ /* 0x001fc6000380010b */
[----:B------:R-:W-:Y:S04]  /*0380*/  LDS R21, [R0+0x500] ;  /* 0x0005000000157984 */ /* 0x000fe80000000800 */
[----:B------:R-:W0:Y:S01]  /*0390*/  LDS.128 R8, [R2+0x20] ;  /* 0x0000200002087984 */ /* 0x000e220000000c00 */
[----:B-1----:R-:W-:-:S03]  /*03a0*/  VIADDMNMX R5, R20, R5, R18, PT ;  /* 0x0000000514057246 */ /* 0x002fc60003800112 */
[----:B------:R-:W1:Y:S01]  /*03b0*/  LDS R4, [R0+0x480] ;  /* 0x0004800000047984 */ /* 0x000e620000000800 */
[----:B--2---:R-:W-:-:S03]  /*03c0*/  VIADDMNMX R5, R17, R6, R5, PT ;  /* 0x0000000611057246 */ /* 0x004fc60003800105 */
[----:B------:R-:W2:Y:S01]  /*03d0*/  LDS R20, [R0+0x580] ;  /* 0x0005800000147984 */ /* 0x000ea20000000800 */
[----:B---3--:R-:W-:-:S03]  /*03e0*/  VIADDMNMX R5, R16, R7, R5, PT ;  /* 0x0000000710057246 */ /* 0x008fc60003800105 */
[----:B------:R-:W-:Y:S04]  /*03f0*/  LDS R23, [R0+0x600] ;  /* 0x0006000000177984 */ /* 0x000fe80000000800 */
[----:B------:R-:W3:Y:S01]  /*0400*/  LDS.128 R16, [R2+0x30] ;  /* 0x0000300002107984 */ /* 0x000ee20000000c00 */
[----:B----4-:R-:W-:-:S03]  /*0410*/  VIADDMNMX R5, R27, R12, R5, PT ;  /* 0x0000000c1b057246 */ /* 0x010fc60003800105 */
[----:B------:R-:W4:Y:S01]  /*0420*/  LDS R6, [R0+0x680] ;  /* 0x0006800000067984 */ /* 0x000f220000000800 */
[----:B-----5:R-:W-:-:S03]  /*0430*/  VIADDMNMX R13, R22, R13, R5, PT ;  /* 0x0000000d160d7246 */ /* 0x020fc60003800105 */
[----:B------:R-:W5:Y:S01]  /*0440*/  LDS R5, [R0+0x700] ;  /* 0x0007000000057984 */ /* 0x000f620000000800 */
[----:B------:R-:W-:-:S03]  /*0450*/  VIADDMNMX R13, R25, R14, R13, PT ;  /* 0x0000000e190d7246 */ /* 0x000fc6000380010d */
[----:B------:R-:W5:Y:S01]  /*0460*/  LDS R22, [R0+0x780] ;  /* 0x0007800000167984 */ /* 0x000f620000000800 */
[----:B------:R-:W-:-:S03]  /*0470*/  VIADDMNMX R24, R24, R15, R13, PT ;  /* 0x0000000f18187246 */ /* 0x000fc6000380010d */
[----:B------:R-:W-:Y:S04]  /*0480*/  LDS R7, [R0+0x800] ;  /* 0x0008000000077984 */ /* 0x000fe80000000800 */
[----:B------:R-:W5:Y:S01]  /*0490*/  LDS.128 R12, [R2+0x40] ;  /* 0x00004000020c7984 */ /* 0x000f620000000c00 */
[----:B0-----:R-:W-:-:S03]  /*04a0*/  VIADDMNMX R3, R3, R8, R24, PT ;  /* 0x0000000803037246 */ /* 0x001fc60003800118 */
[----:B------:R-:W-:Y:S04]  /*04b0*/  LDS R26, [R0+0x980] ;  /* 0x00098000001a7984 */ /* 0x000fe80000000800 */
[----:B------:R-:W0:Y:S01]  /*04c0*/  LDS R24, [R0+0x880] ;  /* 0x0008800000187984 */ /* 0x000e220000000800 */
[----:B-1----:R-:W-:-:S03]  /*04d0*/  VIADDMNMX R4, R4, R9, R3, PT ;  /* 0x0000000904047246 */ /* 0x002fc60003800103 */
[----:B------:R-:W1:Y:S01]  /*04e0*/  LDS R3, [R0+0x900] ;  /* 0x0009000000037984 */ /* 0x000e620000000800 */
[----:B------:R-:W-:-:S03]  /*04f0*/  VIADDMNMX R4, R21, R10, R4, PT ;  /* 0x0000000a15047246 */ /* 0x000fc60003800104 */
[----:B------:R-:W-:Y:S01]  /*0500*/  LDS R21, [R0+0xa00] ;  /* 0x000a000000157984 */ /* 0x000fe20000000800 */
[----:B--2---:R-:W-:-:S03]  /*0510*/  VIADDMNMX R4, R20, R11, R4, PT ;  /* 0x0000000b14047246 */ /* 0x004fc60003800104 */
[----:B------:R-:W2:Y:S01]  /*0520*/  LDS.128 R8, [R2+0x50] ;  /* 0x0000500002087984 */ /* 0x000ea20000000c00 */
[----:B---3--:R-:W-:-:S03]  /*0530*/  VIADDMNMX R4, R23, R16, R4, PT ;  /* 0x0000001017047246 */ /* 0x008fc60003800104 */
[----:B------:R-:W3:Y:S01]  /*0540*/  LDS R16, [R0+0xa80] ;  /* 0x000a800000107984 */ /* 0x000ee20000000800 */
[----:B----4-:R-:W-:-:S03]  /*0550*/  VIADDMNMX R4, R6, R17, R4, PT ;  /* 0x0000001106047246 */ /* 0x010fc60003800104 */
[----:B------:R-:W4:Y:S01]  /*0560*/  LDS R17, [R0+0xb00] ;  /* 0x000b000000117984 */ /* 0x000f220000000800 */
[----:B-----5:R-:W-:-:S03]  /*0570*/  VIADDMNMX R4, R5, R18, R4, PT ;  /* 0x0000001205047246 */ /* 0x020fc60003800104 */
[----:B------:R-:W5:Y:S01]  /*0580*/  LDS R18, [R0+0xb80] ;  /* 0x000b800000127984 */ /* 0x000f620000000800 */
[----:B------:R-:W-:-:S03]  /*0590*/  VIADDMNMX R4, R22, R19, R4, PT ;  /* 0x0000001316047246 */ /* 0x000fc60003800104 */
[----:B------:R-:W-:Y:S01]  /*05a0*/  LDS R19, [R0+0xc00] ;  /* 0x000c000000137984 */ /* 0x000fe20000000800 */
[----:B------:R-:W-:-:S03]  /*05b0*/  VIADDMNMX R12, R7, R12, R4, PT ;  /* 0x0000000c070c7246 */ /* 0x000fc60003800104 */
[----:B------:R-:W-:Y:S04]  /*05c0*/  LDS R20, [R0+0xc80] ;  /* 0x000c800000147984 */ /* 0x000fe80000000800 */
[----:B------:R-:W5:Y:S01]  /*05d0*/  LDS.128 R4, [R2+0x60] ;  /* 0x0000600002047984 */ /* 0x000f620000000c00 */
[----:B0-----:R-:W-:-:S03]  /*05e0*/  VIADDMNMX R12, R24, R13, R12, PT ;  /* 0x0000000d180c7246 */ /* 0x001fc6000380010c */
[----:B------:R-:W0:Y:S01]  /*05f0*/  LDS R23, [R0+0xd00] ;  /* 0x000d000000177984 */ /* 0x000e220000000800 */
[----:B-1----:R-:W-:-:S03]  /*0600*/  VIADDMNMX R3, R3, R14, R12, PT ;  /* 0x0000000e03037246 */ /* 0x002fc6000380010c */
[----:B------:R-:W1:Y:S01]  /*0610*/  LDS R22, [R0+0xd80] ;  /* 0x000d800000167984 */ /* 0x000e620000000800 */
[----:B------:R-:W-:-:S03]  /*0620*/  VIADDMNMX R26, R26, R15, R3, PT ;  /* 0x0000000f1a1a7246 */ /* 0x000fc60003800103 */
[----:B------:R-:W-:Y:S04]  /*0630*/  LDS R24, [R0+0xe80] ;  /* 0x000e800000187984 */ /* 0x000fe80000000800 */
[----:B------:R-:W-:Y:S04]  /*0640*/  LDS R3, [R0+0xe00] ;  /* 0x000e000000037984 */ /* 0x000fe80000000800 */
[----:B------:R-:W1:Y:S01]  /*0650*/  LDS.128 R12, [R2+0x70] ;  /* 0x00007000020c7984 */ /* 0x000e620000000c00 */
[----:B--2---:R-:W-:-:S03]  /*0660*/  VIADDMNMX R8, R21, R8, R26, PT ;  /* 0x0000000815087246 */ /* 0x004fc6000380011a */
[----:B------:R-:W2:Y:S01]  /*0670*/  LDS R21, [R0+0xf00] ;  /* 0x000f000000157984 */ /* 0x000ea20000000800 */
[----:B---3--:R-:W-:-:S03]  /*0680*/  VIADDMNMX R9, R16, R9, R8, PT ;  /* 0x0000000910097246 */ /* 0x008fc60003800108 */
[----:B------:R-:W3:Y:S01]  /*0690*/  LDS R8, [R0+0xf80] ;  /* 0x000f800000087984 */ /* 0x000ee20000000800 */
[----:B----4-:R-:W-:-:S04]  /*06a0*/  VIADDMNMX R9, R17, R10, R9, PT ;  /* 0x0000000a11097246 */ /* 0x010fc80003800109 */
[----:B-----5:R-:W-:-:S04]  /*06b0*/  VIADDMNMX R9, R18, R11, R9, PT ;  /* 0x0000000b12097246 */ /* 0x020fc80003800109 */
[----:B------:R-:W-:-:S04]  /*06c0*/  VIADDMNMX R4, R19, R4, R9, PT ;  /* 0x0000000413047246 */ /* 0x000fc80003800109 */
[----:B------:R-:W-:-:S04]  /*06d0*/  VIADDMNMX R4, R20, R5, R4, PT ;  /* 0x0000000514047246 */ /* 0x000fc80003800104 */
[----:B0-----:R-:W-:-:S04]  /*06e0*/  VIADDMNMX R4, R23, R6, R4, PT ;  /* 0x0000000617047246 */ /* 0x001fc80003800104 */
[----:B-1----:R-:W-:-:S04]  /*06f0*/  VIADDMNMX R4, R22, R7, R4, PT ;  /* 0x0000000716047246 */ /* 0x002fc80003800104 */
[----:B------:R-:W-:-:S04]  /*0700*/  VIADDMNMX R3, R3, R12, R4, PT ;  /* 0x0000000c03037246 */ /* 0x000fc80003800104 */
[----:B------:R-:W-:-:S04]  /*0710*/  VIADDMNMX R3, R24, R13, R3, PT ;  /* 0x0000000d18037246 */ /* 0x000fc80003800103 */
[----:B--2---:R-:W-:-:S04]  /*0720*/  VIADDMNMX R3, R21, R14, R3, PT ;  /* 0x0000000e15037246 */ /* 0x004fc80003800103 */
[----:B---3--:R-:W-:Y:S01]  /*0730*/  VIADDMNMX R3, R8, R15, R3, PT ;  /* 0x0000000f08037246 */ /* 0x008fe20003800103 */
[----:B------:R-:W-:Y:S06]  /*0740*/  BAR.SYNC.DEFER_BLOCKING 0x0 ;  /* 0x0000000000007b1d */ /* 0x000fec0000010000 */
[----:B------:R-:W-:Y:S01]  /*0750*/  STG.E desc[UR8][R28.64], R3 ;  /* 0x000000031c007986 */ /* 0x000fe2000c101908 */
[----:B------:R-:W-:Y:S05]  /*0760*/  EXIT ;  /* 0x000000000000794d */ /* 0x000fea0003800000 */
.L_x_0:
[----:B------:R-:W-:-:S00]  /*0770*/  BRA `(.L_x_0) ;  /* 0xfffffffc00fc7947 */ /* 0x000fc0000383ffff */
[----:B------:R-:W-:-:S00]  /*0780*/  NOP ;  /* 0x0000000000007918 */ /* 0x000fc00000000000 */
[----:B------:R-:W-:-:S00]  /*0790*/  NOP ;  /* 0x0000000000007918 */ /* 0x000fc00000000000 */
[----:B------:R-:W-:-:S00]  /*07a0*/  NOP ;  /* 0x0000000000007918 */ /* 0x000fc00000000000 */
[----:B------:R-:W-:-:S00]  /*07b0*/  NOP ;  /* 0x0000000000007918 */ /* 0x000fc00000000000 */
[----:B------:R-:W-:-:S00]  /*07c0*/  NOP ;  /* 0x0000000000007918 */ /* 0x000fc00000000000 */
[----:B------:R-:W-:-:S00]  /*07d0*/  NOP ;  /* 0x0000000000007918 */ /* 0x000fc00000000000 */
[----:B------:R-:W-:-:S00]  /*07e0*/  NOP ;  /* 0x0000000000007918 */ /* 0x000fc00000000000 */
[----:B------:R-:W-:-:S00]  /*07f0*/  NOP ;  /* 0x0000000000007918 */ /* 0x000fc00000000000 */
.L_x_5:


//--------------------- .text._Z10cal_phase2Piii  --------------------------
	.section	.text._Z10cal_phase2Piii,"ax",@progbits
	.align	128
        .global         _Z10cal_phase2Piii
        .type           _Z10cal_phase2Piii,@function
        .size           _Z10cal_phase2Piii,(.L_x_6 - _Z10cal_phase2Piii)
        .other          _Z10cal_phase2Piii,@"STO_CUDA_ENTRY STV_DEFAULT"
_Z10cal_phase2Piii:
.text._Z10cal_phase2Piii:
[----:B------:R-:W-:Y:S01]  /*0000*/  LDC R1, c[0x0][0x37c] ;  /* 0x0000df00ff017b82 */ /* 0x000fe20000000800 */
[----:B------:R-:W0:Y:S07]  /*0010*/  S2R R0, SR_CTAID.X ;  /* 0x0000000000007919 */ /* 0x000e2e0000002500 */
[----:B------:R-:W0:Y:S02]  /*0020*/  LDC R2, c[0x0][0x38c] ;  /* 0x0000e300ff027b82 */ /* 0x000e240000000800 */
[----:B0-----:R-:W-:-:S13]  /*0030*/  ISETP.NE.AND P0, PT, R0, R2, PT ;  /* 0x000000020000720c */ /* 0x001fda0003f05270 */
[----:B------:R-:W-:Y:S05]  /*0040*/  @!P0 EXIT ;  /* 0x000000000000894d */ /* 0x000fea0003800000 */
[----:B------:R-:W0:Y:S01]  /*0050*/  S2R R11, SR_TID.Y ;  /* 0x00000000000b7919 */ /* 0x000e220000002200 */
[----:B------:R-:W1:Y:S01]  /*0060*/  LDC.64 R4, c[0x0][0x380] ;  /* 0x0000e000ff047b82 */ /* 0x000e620000000a00 */
[----:B------:R-:W2:Y:S01]  /*0070*/  LDCU UR10, c[0x0][0x388] ;  /* 0x00007100ff0a77ac */ /* 0x000ea20008000800 */
[----:B------:R-:W3:Y:S01]  /*0080*/  S2R R13, SR_TID.X ;  /* 0x00000000000d7919 */ /* 0x000ee20000002100 */
[----:B------:R-:W4:Y:S01]  /*0090*/  LDCU.64 UR8, c[0x0][0x358] ;  /* 0x00006b00ff0877ac */ /* 0x000f220008000a00 */
[C---:B0-----:R-:W-:Y:S02]  /*00a0*/  IMAD R6, R2.reuse, 0x20, R11 ;  /* 0x0000002002067824 */ /* 0x041fe400078e020b */
[----:B---3--:R-:W-:-:S04]  /*00b0*/  IMAD R7, R2, 0x20, R13 ;  /* 0x0000002002077824 */ /* 0x008fc800078e020d */
[----:B--2---:R-:W-:-:S04]  /*00c0*/  IMAD R3, R6, UR10, R7 ;  /* 0x0000000a06037c24 */ /* 0x004fc8000f8e0207 */
[----:B-1----:R-:W-:-:S05]  /*00d0*/  IMAD.WIDE R2, R3, 0x4, R4 ;  /* 0x0000000403027825 */ /* 0x002fca00078e0204 */
[----:B----4-:R0:W2:Y:S01]  /*00e0*/  LDG.E R8, desc[UR8][R2.64] ;  /* 0x0000000802087981 */ /* 0x0100a2000c1e1900 */
[----:B------:R-:W1:Y:S01]  /*00f0*/  S2UR UR7, SR_CTAID.Y ;  /* 0x00000000000779c3 */ /* 0x000e620000002600 */
[----:B------:R-:W-:-:S07]  /*0100*/  UMOV UR4, 0x400 ;  /* 0x0000040000047882 */ /* 0x000fce0000000000 */
[----:B------:R-:W3:Y:S01]  /*0110*/  S2UR UR5, SR_CgaCtaId ;  /* 0x00000000000579c3 */ /* 0x000ee20000008800 */
[----:B-1----:R-:W-:Y:S01]  /*0120*/  ISETP.NE.AND P0, PT, RZ, UR7, PT ;  /* 0x00000007ff007c0c */ /* 0x002fe2000bf05270 */
[----:B---3--:R-:W-:-:S12]  /*0130*/  ULEA UR6, UR5, UR4, 0x18 ;  /* 0x0000000405067291 */ /* 0x008fd8000f8ec0ff */
[C---:B------:R-:W-:Y:S02]  /*0140*/  @!P0 IMAD R7, R0.reuse, 0x20, R13 ;  /* 0x0000002000078824 */ /* 0x040fe400078e020d */
[----:B------:R-:W-:Y:S01]  /*0150*/  @P0 IMAD R6, R0, 0x20, R11 ;  /* 0x0000002000060824 */ /* 0x000fe200078e020b */
[----:B------:R-:W-:-:S03]  /*0160*/  LEA R0, R11, UR6, 0x7 ;  /* 0x000000060b007c11 */ /* 0x000fc6000f8e38ff */
[----:B------:R-:W-:Y:S02]  /*0170*/  IMAD R9, R6, UR10, R7 ;  /* 0x0000000a06097c24 */ /* 0x000fe4000f8e0207 */
[----:B------:R-:W-:Y:S02]  /*0180*/  IMAD R7, R13, 0x4, R0 ;  /* 0x000000040d077824 */ /* 0x000fe400078e0200 */
[----:B0-----:R-:W-:-:S03]  /*0190*/  IMAD.WIDE R2, R9, 0x4, R4 ;  /* 0x0000000409027825 */ /* 0x001fc600078e0204 */
[----:B--2---:R0:W-:Y:S01]  /*01a0*/  STS [R7], R8 ;  /* 0x0000000807007388 */ /* 0x0041e20000000800 */
[----:B------:R-:W-:Y:S06]  /*01b0*/  BAR.SYNC.DEFER_BLOCKING 0x0 ;  /* 0x0000000000007b1d */ /* 0x000fec0000010000 */
[----:B------:R-:W2:Y:S01]  /*01c0*/  LDG.E R5, desc[UR8][R2.64] ;  /* 0x0000000802057981 */ /* 0x000ea2000c1e1900 */
[----:B------:R-:W-:Y:S02]  /*01d0*/  UIADD3 UR4, UPT, UPT, UR4, 0x1000, URZ ;  /* 0x0000100004047890 */ /* 0x000fe4000fffe0ff */
[----:B------:R-:W-:-:S02]  /*01e0*/  UISETP.NE.AND UP0, UPT, UR7, URZ, UPT ;  /* 0x000000ff0700728c */ /* 0x000fc4000bf05270 */
[----:B------:R-:W-:-:S06]  /*01f0*/  ULEA UR4, UR5, UR4, 0x18 ;  /* 0x0000000405047291 */ /* 0x000fcc000f8ec0ff */
[----:B------:R-:W-:-:S05]  /*0200*/  LEA R4, R11, UR4, 0x7 ;  /* 0x000000040b047c11 */ /* 0x000fca000f8e38ff */
[----:B------:R-:W-:-:S05]  /*0210*/  IMAD R6, R13, 0x4, R4 ;  /* 0x000000040d067824 */ /* 0x000fca00078e0204 */
[----:B--2---:R0:W-:Y:S01]  /*0220*/  STS [R6], R5 ;  /* 0x0000000506007388 */ /* 0x0041e20000000800 */
[----:B------:R-:W-:Y:S06]  /*0230*/  BAR.SYNC.DEFER_BLOCKING 0x0 ;  /* 0x0000000000007b1d */ /* 0x000fec0000010000 */
[----:B------:R-:W-:Y:S05]  /*0240*/  BRA.U UP0, `(.L_x_1) ;  /* 0x0000000900887547 */ /* 0x000fea000b800000 */
[----:B------:R-:W-:Y:S01]  /*0250*/  LEA R4, R13, UR4, 0x2 ;  /* 0x000000040d047c11 */ /* 0x000fe2000f8e10ff */
[----:B0-----:R-:W-:Y:S04]  /*0260*/  LDS R6, [R0] ;  /* 0x0000000000067984 */ /* 0x001fe80000000800 */
[----:B------:R-:W0:Y:S02]  /*0270*/  LDS R7, [R4] ;  /* 0x0000000004077984 */ /* 0x000e240000000800 */
[----:B0-----:R-:W-:Y:S01]  /*0280*/  VIADDMNMX R6, R7, R6, R5, PT ;  /* 0x0000000607067246 */ /* 0x001fe20003800105 */
[----:B------:R-:W-:Y:S08]  /*0290*/  BAR.SYNC.DEFER_BLOCKING 0x0 ;  /* 0x0000000000007b1d */ /* 0x000ff00000010000 */
[----:B------:R-:W-:Y:S06]  /*02a0*/  BAR.SYNC.DEFER_BLOCKING 0x0 ;  /* 0x0000000000007b1d */ /* 0x000fec0000010000 */
[----:B------:R-:W-:Y:S04]  /*02b0*/  LDS R9, [R0+0x4] ;  /* 0x0000040000097984 */ /* 0x000fe80000000800 */
[----:B------:R-:W0:Y:S02]  /*02c0*/  LDS R8, [R4+0x80] ;  /* 0x0000800004087984 */ /* 0x000e240000000800 */
        /* <DEDUP_REMOVED lines=153> */
[----:B------:R-:W-:Y:S05]  /*0c60*/  BRA `(.L_x_2) ;  /* 0x0000000800847947 */ /* 0x000fea0003800000 */
.L_x_1:
        /* <DEDUP_REMOVED lines=161> */
.L_x_2:
[----:B------:R-:W-:Y:S01]  /*1680*/  STG.E desc[UR8][R2.64], R13 ;  /* 0x0000000d02007986 */ /* 0x000fe2000c101908 */
[----:B------:R-:W-:Y:S05]  /*1690*/  EXIT ;  /* 0x000000000000794d */ /* 0x000fea0003800000 */
.L_x_3:
        /* <DEDUP_REMOVED lines=14> */
.L_x_6:


//--------------------- .text._Z10cal_phase1Piii  --------------------------
	.section	.text._Z10cal_phase1Piii,"ax",@progbits
	.align	128
        .global         _Z10cal_phase1Piii
        .type           _Z10cal_phase1Piii,@function
        .size           _Z10cal_phase1Piii,(.L_x_7 - _Z10cal_phase1Piii)
        .other          _Z10cal_phase1Piii,@"STO_CUDA_ENTRY STV_DEFAULT"
_Z10cal_phase1Piii:
.text._Z10cal_phase1Piii:
[----:B------:R-:W-:Y:S01]  /*0000*/  LDC R1, c[0x0][0x37c] ;  /* 0x0000df00ff017b82 */ /* 0x000fe20000000800 */
[----:B------:R-:W0:Y:S07]  /*0010*/  S2R R4, SR_TID.Y ;  /* 0x0000000000047919 */ /* 0x000e2e0000002200 */
[----:B------:R-:W0:Y:S01]  /*0020*/  LDC.64 R8, c[0x0][0x388] ;  /* 0x0000e200ff087b82 */ /* 0x000e220000000a00 */
[----:B------:R-:W1:Y:S01]  /*0030*/  LDCU.64 UR6, c[0x0][0x358] ;  /* 0x00006b00ff0677ac */ /* 0x000e620008000a00 */
[----:B------:R-:W2:Y:S06]  /*0040*/  S2R R6, SR_TID.X ;  /* 0x0000000000067919 */ /* 0x000eac0000002100 */
[----:B------:R-:W3:Y:S01]  /*0050*/  LDC.64 R2, c[0x0][0x380] ;  /* 0x0000e000ff027b82 */ /* 0x000ee20000000a00 */
[----:B0-----:R-:W-:-:S02]  /*0060*/  IMAD R5, R9, 0x20, R4 ;  /* 0x0000002009057824 */ /* 0x001fc400078e0204 */
[----:B--2---:R-:W-:-:S04]  /*0070*/  IMAD R0, R9, 0x20, R6 ;  /* 0x0000002009007824 */ /* 0x004fc800078e0206 */
[----:B------:R-:W-:-:S04]  /*0080*/  IMAD R5, R5, R8, R0 ;  /* 0x0000000805057224 */ /* 0x000fc800078e0200 */
[----:B---3--:R-:W-:-:S05]  /*0090*/  IMAD.WIDE R2, R5, 0x4, R2 ;  /* 0x0000000405027825 */ /* 0x008fca00078e0202 */
[----:B-1----:R-:W2:Y:S01]  /*00a0*/  LDG.E R7, desc[UR6][R2.64] ;  /* 0x0000000602077981 */ /* 0x002ea2000c1e1900 */
[----:B------:R-:W0:Y:S01]  /*00b0*/  S2UR UR5, SR_CgaCtaId ;  /* 0x00000000000579c3 */ /* 0x000e220000008800 */
[----:B------:R-:W-:Y:S02]  /*00c0*/  UMOV UR4, 0x400 ;  /* 0x0000040000047882 */ /* 0x000fe40000000000 */
[----:B0-----:R-:W-:-:S06]  /*00d0*/  ULEA UR4, UR5, UR4, 0x18 ;  /* 0x0000000405047291 */ /* 0x001fcc000f8ec0ff */
[----:B------:R-:W-:Y:S02]  /*00e0*/  LEA R5, R4, UR4, 0x7 ;  /* 0x0000000404057c11 */ /* 0x000fe4000f8e38ff */
[----:B------:R-:W-:-:S03]  /*00f0*/  LEA R4, R6, UR4, 0x2 ;  /* 0x0000000406047c11 */ /* 0x000fc6000f8e10ff */
[----:B------:R-:W-:-:S05]  /*0100*/  IMAD R0, R6, 0x4, R5 ;  /* 0x0000000406007824 */ /* 0x000fca00078e0205 */
[----:B--2---:R-:W-:Y:S01]  /*0110*/  STS [R0], R7 ;  /* 0x0000000700007388 */ /* 0x004fe20000000800 */
[----:B------:R-:W-:Y:S06]  /*0120*/  BAR.SYNC.DEFER_BLOCKING 0x0 ;  /* 0x0000000000007b1d */ /* 0x000fec0000010000 */
[----:B------:R-:W-:Y:S04]  /*0130*/  LDS R6, [R5] ;  /* 0x0000000005067984 */ /* 0x000fe80000000800 */
[----:B------:R-:W-:Y:S01]  /*0140*/  LDS R9, [R4] ;  /* 0x0000000004097984 */ /* 0x000fe20000000800 */
[----:B------:R-:W-:Y:S06]  /*0150*/  BAR.SYNC.DEFER_BLOCKING 0x0 ;  /* 0x0000000000007b1d */ /* 0x000fec0000010000 */
[----:B------:R-:W0:Y:S02]  /*0160*/  LDS R8, [R0] ;  /* 0x0000000000087984 */ /* 0x000e240000000800 */
[----:B0-----:R-:W-:-:S05]  /*0170*/  VIADDMNMX R9, R9, R6, R8, PT ;  /* 0x0000000609097246 */ /* 0x001fca0003800108 */
[----:B------:R-:W-:Y:S01]  /*0180*/  STS [R0], R9 ;  /* 0x0000000900007388 */ /* 0x000fe20000000800 */
[----:B------:R-:W-:Y:S06]  /*0190*/  BAR.SYNC.DEFER_BLOCKING 0x0 ;  /* 0x0000000000007b1d */ /* 0x000fec0000010000 */
[----:B------:R-:W-:Y:S04]  /*01a0*/  LDS R6, [R5+0x4] ;  /* 0x0000040005067984 */ /* 0x000fe80000000800 */
[----:B------:R-:W-:Y:S01]  /*01b0*/  LDS R11, [R4+0x80] ;  /* 0x00008000040b7984 */ /* 0x000fe20000000800 */
        /* <DEDUP_REMOVED lines=215> */
[----:B------:R-:W0:Y:S04]  /*0f30*/  LDS R9, [R0] ;  /* 0x0000000000097984 */ /* 0x000e280000000800 */
[----:B0-----:R-:W-:Y:S01]  /*0f40*/  STG.E desc[UR6][R2.64], R9 ;  /* 0x0000000902007986 */ /* 0x001fe2000c101906 */
[----:B------:R-:W-:Y:S05]  /*0f50*/  EXIT ;  /* 0x000000000000794d */ /* 0x000fea0003800000 */
.L_x_4:
        /* <DEDUP_REMOVED lines=10> */
.L_x_7:


//--------------------- .nv.shared._Z10cal_phase3Piiii --------------------------
	.section	.nv.shared._Z10cal_phase3Piiii,"aw",@nobits
	.sectionflags	@""
	.align	4
.nv.shared._Z10cal_phase3Piiii:
	.zero		13312


//--------------------- .nv.shared.reserved.0     --------------------------
	.section	.nv.shared.reserved.0,"aw",@nobits
	.weak		__nv_reservedSMEM_offset_0_alias
	.size		__nv_reservedSMEM_offset_0_alias, 0, 64
	.other		__nv_reservedSMEM_offset_0_alias,@"STO_CUDA_RESERVED_SHARED STV_DEFAULT"
__nv_reservedSMEM_offset_0_alias:
	.zero		0
	.zero		64


//--------------------- .nv.shared._Z10cal_phase2Piii --------------------------
	.section	.nv.shared._Z10cal_phase2Piii,"aw",@nobits
	.sectionflags	@""
	.align	4
.nv.shared._Z10cal_phase2Piii:
	.zero		9216


//--------------------- .nv.shared._Z10cal_phase1Piii --------------------------
	.section	.nv.shared._Z10cal_phase1Piii,"aw",@nobits
	.sectionflags	@""
	.align	4
.nv.shared._Z10cal_phase1Piii:
	.zero		5120


//--------------------- .nv.constant0._Z10cal_phase3Piiii --------------------------
	.section	.nv.constant0._Z10cal_phase3Piiii,"a",@progbits
	.sectionflags	@""
	.align	4
.nv.constant0._Z10cal_phase3Piiii:
	.zero		916


//--------------------- .nv.constant0._Z10cal_phase2Piii --------------------------
	.section	.nv.constant0._Z10cal_phase2Piii,"a",@progbits
	.sectionflags	@""
	.align	4
.nv.constant0._Z10cal_phase2Piii:
	.zero		912


//--------------------- .nv.constant0._Z10cal_phase1Piii --------------------------
	.section	.nv.constant0._Z10cal_phase1Piii,"a",@progbits
	.sectionflags	@""
	.align	4
.nv.constant0._Z10cal_phase1Piii:
	.zero		912


//--------------------- SYMBOLS --------------------------

	.type		.nv.reservedSmem.offset0,@object
	.size		.nv.reservedSmem.offset0,0x4
	.type		.nv.reservedSmem.cap,@object
	.size		.nv.reservedSmem.cap,0x4
